	.headerflags	@"EF_CUDA_TEXMODE_UNIFIED EF_CUDA_64BIT_ADDRESS EF_CUDA_ACCELERATORS EF_CUDA_SM90 EF_CUDA_VIRTUAL_SM(EF_CUDA_SM90)"
	.elftype	@"ET_EXEC"


//--------------------- .nv.info                  --------------------------
	.section	.nv.info,"",@"SHT_CUDA_INFO"
	.align	4


	//----- nvinfo : EIATTR_REGCOUNT
	.align		4
        /*0000*/ 	.byte	0x04, 0x2f
        /*0002*/ 	.short	(.L_1 - .L_0)
	.align		4
.L_0:
        /*0004*/ 	.word	index@(triton_per_fused_native_group_norm_5)
        /*0008*/ 	.word	0x00000020


	//----- nvinfo : EIATTR_MIN_STACK_SIZE
	.align		4
.L_1:
        /*000c*/ 	.byte	0x04, 0x12
        /*000e*/ 	.short	(.L_3 - .L_2)
	.align		4
.L_2:
        /*0010*/ 	.word	index@(triton_per_fused_native_group_norm_5)
        /*0014*/ 	.word	0x00000000


	//----- nvinfo : EIATTR_FRAME_SIZE
	.align		4
.L_3:
        /*0018*/ 	.byte	0x04, 0x11
        /*001a*/ 	.short	(.L_5 - .L_4)
	.align		4
.L_4:
        /*001c*/ 	.word	index@(triton_per_fused_native_group_norm_5)
        /*0020*/ 	.word	0x00000000


	//----- nvinfo : EIATTR_MIN_STACK_SIZE
	.align		4
.L_5:
        /*0024*/ 	.byte	0x04, 0x12
        /*0026*/ 	.short	(.L_7 - .L_6)
	.align		4
.L_6:
        /*0028*/ 	.word	index@(triton_per_fused_native_group_norm_5)
        /*002c*/ 	.word	0x00000000
.L_7:


//--------------------- .nv.info.triton_per_fused_native_group_norm_5 --------------------------
	.section	.nv.info.triton_per_fused_native_group_norm_5,"",@"SHT_CUDA_INFO"
	.sectionflags	@""
	.align	4


	//----- nvinfo : EIATTR_CUDA_API_VERSION
	.align		4
        /*0000*/ 	.byte	0x04, 0x37
        /*0002*/ 	.short	(.L_9 - .L_8)
.L_8:
        /*0004*/ 	.word	0x0000007c


	//----- nvinfo : EIATTR_KPARAM_INFO
	.align		4
.L_9:
        /*0008*/ 	.byte	0x04, 0x17
        /*000a*/ 	.short	(.L_11 - .L_10)
.L_10:
        /*000c*/ 	.word	0x00000000
        /*0010*/ 	.short	0x0007
        /*0012*/ 	.short	0x0034
        /*0014*/ 	.byte	0x00, 0xf0, 0x11, 0x00


	//----- nvinfo : EIATTR_KPARAM_INFO
	.align		4
.L_11:
        /*0018*/ 	.byte	0x04, 0x17
        /*001a*/ 	.short	(.L_13 - .L_12)
.L_12:
        /*001c*/ 	.word	0x00000000
        /*0020*/ 	.short	0x0006
        /*0022*/ 	.short	0x0030
        /*0024*/ 	.byte	0x00, 0xf0, 0x11, 0x00


	//----- nvinfo : EIATTR_KPARAM_INFO
	.align		4
.L_13:
        /*0028*/ 	.byte	0x04, 0x17
        /*002a*/ 	.short	(.L_15 - .L_14)
.L_14:
        /*002c*/ 	.word	0x00000000
        /*0030*/ 	.short	0x0005
        /*0032*/ 	.short	0x0028
        /*0034*/ 	.byte	0x00, 0xf4, 0x21, 0x00


	//----- nvinfo : EIATTR_KPARAM_INFO
	.align		4
.L_15:
        /*0038*/ 	.byte	0x04, 0x17
        /*003a*/ 	.short	(.L_17 - .L_16)
.L_16:
        /*003c*/ 	.word	0x00000000
        /*0040*/ 	.short	0x0004
        /*0042*/ 	.short	0x0020
        /*0044*/ 	.byte	0x00, 0xf4, 0x21, 0x00


	//----- nvinfo : EIATTR_KPARAM_INFO
	.align		4
.L_17:
        /*0048*/ 	.byte	0x04, 0x17
        /*004a*/ 	.short	(.L_19 - .L_18)
.L_18:
        /*004c*/ 	.word	0x00000000
        /*0050*/ 	.short	0x0003
        /*0052*/ 	.short	0x0018
        /*0054*/ 	.byte	0x00, 0xf4, 0x21, 0x00


	//----- nvinfo : EIATTR_KPARAM_INFO
	.align		4
.L_19:
        /*0058*/ 	.byte	0x04, 0x17
        /*005a*/ 	.short	(.L_21 - .L_20)
.L_20:
        /*005c*/ 	.word	0x00000000
        /*0060*/ 	.short	0x0002
        /*0062*/ 	.short	0x0010
        /*0064*/ 	.byte	0x00, 0xf4, 0x21, 0x00


	//----- nvinfo : EIATTR_KPARAM_INFO
	.align		4
.L_21:
        /*0068*/ 	.byte	0x04, 0x17
        /*006a*/ 	.short	(.L_23 - .L_22)
.L_22:
        /*006c*/ 	.word	0x00000000
        /*0070*/ 	.short	0x0001
        /*0072*/ 	.short	0x0008
        /*0074*/ 	.byte	0x00, 0xf4, 0x21, 0x00


	//----- nvinfo : EIATTR_KPARAM_INFO
	.align		4
.L_23:
        /*0078*/ 	.byte	0x04, 0x17
        /*007a*/ 	.short	(.L_25 - .L_24)
.L_24:
        /*007c*/ 	.word	0x00000000
        /*0080*/ 	.short	0x0000
        /*0082*/ 	.short	0x0000
        /*0084*/ 	.byte	0x00, 0xf4, 0x21, 0x00


	//----- nvinfo : EIATTR_SPARSE_MMA_MASK
	.align		4
.L_25:
        /*0088*/ 	.byte	0x03, 0x50
        /*008a*/ 	.short	0x0000


	//----- nvinfo : EIATTR_MAXREG_COUNT
	.align		4
        /*008c*/ 	.byte	0x03, 0x1b
        /*008e*/ 	.short	0x00ff


	//----- nvinfo : EIATTR_COOP_GROUP_MASK_REGIDS
	.align		4
        /*0090*/ 	.byte	0x04, 0x29
        /*0092*/ 	.short	(.L_27 - .L_26)


	//   ....[0]....
.L_26:
        /*0094*/ 	.word	0xffffffff


	//   ....[1]....
        /*0098*/ 	.word	0xffffffff


	//   ....[2]....
        /*009c*/ 	.word	0xffffffff


	//   ....[3]....
        /*00a0*/ 	.word	0xffffffff


	//   ....[4]....
        /*00a4*/ 	.word	0xffffffff


	//   ....[5]....
        /*00a8*/ 	.word	0xffffffff


	//   ....[6]....
        /*00ac*/ 	.word	0xffffffff


	//   ....[7]....
        /*00b0*/ 	.word	0xffffffff


	//   ....[8]....
        /*00b4*/ 	.word	0xffffffff


	//   ....[9]....
        /*00b8*/ 	.word	0xffffffff


	//   ....[10]....
        /*00bc*/ 	.word	0xffffffff


	//   ....[11]....
        /*00c0*/ 	.word	0xffffffff


	//   ....[12]....
        /*00c4*/ 	.word	0xffffffff


	//   ....[13]....
        /*00c8*/ 	.word	0xffffffff


	//   ....[14]....
        /*00cc*/ 	.word	0xffffffff


	//   ....[15]....
        /*00d0*/ 	.word	0xffffffff


	//   ....[16]....
        /*00d4*/ 	.word	0xffffffff


	//   ....[17]....
        /*00d8*/ 	.word	0xffffffff


	//   ....[18]....
        /*00dc*/ 	.word	0xffffffff


	//   ....[19]....
        /*00e0*/ 	.word	0xffffffff


	//   ....[20]....
        /*00e4*/ 	.word	0xffffffff


	//   ....[21]....
        /*00e8*/ 	.word	0xffffffff


	//   ....[22]....
        /*00ec*/ 	.word	0xffffffff


	//   ....[23]....
        /*00f0*/ 	.word	0xffffffff


	//   ....[24]....
        /*00f4*/ 	.word	0xffffffff


	//   ....[25]....
        /*00f8*/ 	.word	0xffffffff


	//   ....[26]....
        /*00fc*/ 	.word	0xffffffff


	//   ....[27]....
        /*0100*/ 	.word	0xffffffff


	//   ....[28]....
        /*0104*/ 	.word	0xffffffff


	//   ....[29]....
        /*0108*/ 	.word	0xffffffff


	//   ....[30]....
        /*010c*/ 	.word	0xffffffff


	//   ....[31]....
        /*0110*/ 	.word	0xffffffff


	//   ....[32]....
        /*0114*/ 	.word	0xffffffff


	//   ....[33]....
        /*0118*/ 	.word	0xffffffff


	//   ....[34]....
        /*011c*/ 	.word	0xffffffff


	//   ....[35]....
        /*0120*/ 	.word	0xffffffff


	//   ....[36]....
        /*0124*/ 	.word	0xffffffff


	//   ....[37]....
        /*0128*/ 	.word	0xffffffff


	//   ....[38]....
        /*012c*/ 	.word	0xffffffff


	//   ....[39]....
        /*0130*/ 	.word	0xffffffff


	//   ....[40]....
        /*0134*/ 	.word	0xffffffff


	//   ....[41]....
        /*0138*/ 	.word	0xffffffff


	//   ....[42]....
        /*013c*/ 	.word	0xffffffff


	//   ....[43]....
        /*0140*/ 	.word	0xffffffff


	//   ....[44]....
        /*0144*/ 	.word	0xffffffff


	//   ....[45]....
        /*0148*/ 	.word	0xffffffff


	//   ....[46]....
        /*014c*/ 	.word	0xffffffff


	//   ....[47]....
        /*0150*/ 	.word	0xffffffff


	//   ....[48]....
        /*0154*/ 	.word	0xffffffff


	//   ....[49]....
        /*0158*/ 	.word	0xffffffff


	//   ....[50]....
        /*015c*/ 	.word	0xffffffff


	//   ....[51]....
        /*0160*/ 	.word	0xffffffff


	//   ....[52]....
        /*0164*/ 	.word	0xffffffff


	//   ....[53]....
        /*0168*/ 	.word	0xffffffff


	//----- nvinfo : EIATTR_COOP_GROUP_INSTR_OFFSETS
	.align		4
.L_27:
        /*016c*/ 	.byte	0x04, 0x28
        /*016e*/ 	.short	(.L_29 - .L_28)


	//   ....[0]....
.L_28:
        /*0170*/ 	.word	0x00000280


	//   ....[1]....
        /*0174*/ 	.word	0x000002d0


	//   ....[2]....
        /*0178*/ 	.word	0x00000300


	//   ....[3]....
        /*017c*/ 	.word	0x00000340


	//   ....[4]....
        /*0180*/ 	.word	0x000003f0


	//   ....[5]....
        /*0184*/ 	.word	0x000004d0


	//   ....[6]....
        /*0188*/ 	.word	0x00000510


	//   ....[7]....
        /*018c*/ 	.word	0x00000530


	//   ....[8]....
        /*0190*/ 	.word	0x00000550


	//   ....[9]....
        /*0194*/ 	.word	0x000005f0


	//   ....[10]....
        /*0198*/ 	.word	0x000006b0


	//   ....[11]....
        /*019c*/ 	.word	0x00000710


	//   ....[12]....
        /*01a0*/ 	.word	0x000007c0


	//   ....[13]....
        /*01a4*/ 	.word	0x000007f0


	//   ....[14]....
        /*01a8*/ 	.word	0x000008a0


	//   ....[15]....
        /*01ac*/ 	.word	0x00000930


	//   ....[16]....
        /*01b0*/ 	.word	0x00000990


	//   ....[17]....
        /*01b4*/ 	.word	0x00000a70


	//   ....[18]....
        /*01b8*/ 	.word	0x00000aa0


	//   ....[19]....
        /*01bc*/ 	.word	0x00000af0


	//   ....[20]....
        /*01c0*/ 	.word	0x00000b70


	//   ....[21]....
        /*01c4*/ 	.word	0x00000c20


	//   ....[22]....
        /*01c8*/ 	.word	0x00000ca0


	//   ....[23]....
        /*01cc*/ 	.word	0x00000cf0


	//   ....[24]....
        /*01d0*/ 	.word	0x00000d20


	//   ....[25]....
        /*01d4*/ 	.word	0x00000d70


	//   ....[26]....
        /*01d8*/ 	.word	0x00000e60


	//   ....[27]....
        /*01dc*/ 	.word	0x00000ea0


	//   ....[28]....
        /*01e0*/ 	.word	0x00000ed0


	//   ....[29]....
        /*01e4*/ 	.word	0x00000ff0


	//   ....[30]....
        /*01e8*/ 	.word	0x00001030


	//   ....[31]....
        /*01ec*/ 	.word	0x000010b0


	//   ....[32]....
        /*01f0*/ 	.word	0x00001170


	//   ....[33]....
        /*01f4*/ 	.word	0x00001180


	//   ....[34]....
        /*01f8*/ 	.word	0x000011c0


	//   ....[35]....
        /*01fc*/ 	.word	0x000012c0


	//   ....[36]....
        /*0200*/ 	.word	0x000012f0


	//   ....[37]....
        /*0204*/ 	.word	0x00001330


	//   ....[38]....
        /*0208*/ 	.word	0x00001450


	//   ....[39]....
        /*020c*/ 	.word	0x00001480


	//   ....[40]....
        /*0210*/ 	.word	0x000014a0


	//   ....[41]....
        /*0214*/ 	.word	0x000015d0


	//   ....[42]....
        /*0218*/ 	.word	0x00001630


	//   ....[43]....
        /*021c*/ 	.word	0x00001680


	//   ....[44]....
        /*0220*/ 	.word	0x000016f0


	//   ....[45]....
        /*0224*/ 	.word	0x00001700


	//   ....[46]....
        /*0228*/ 	.word	0x000018b0


	//   ....[47]....
        /*022c*/ 	.word	0x000018d0


	//   ....[48]....
        /*0230*/ 	.word	0x00001a50


	//   ....[49]....
        /*0234*/ 	.word	0x00001a60


	//   ....[50]....
        /*0238*/ 	.word	0x00001a70


	//   ....[51]....
        /*023c*/ 	.word	0x00001af0


	//   ....[52]....
        /*0240*/ 	.word	0x00001bf0


	//   ....[53]....
        /*0244*/ 	.word	0x00001c60


	//----- nvinfo : EIATTR_EXIT_INSTR_OFFSETS
	.align		4
.L_29:
        /*0248*/ 	.byte	0x04, 0x1c
        /*024a*/ 	.short	(.L_31 - .L_30)


	//   ....[0]....
.L_30:
        /*024c*/ 	.word	0x00001f90


	//   ....[1]....
        /*0250*/ 	.word	0x00001fe0


	//----- nvinfo : EIATTR_REQNTID
	.align		4
.L_31:
        /*0254*/ 	.byte	0x04, 0x10
        /*0256*/ 	.short	(.L_33 - .L_32)
.L_32:
        /*0258*/ 	.word	0x00000080
        /*025c*/ 	.word	0x00000001
        /*0260*/ 	.word	0x00000001


	//----- nvinfo : EIATTR_CBANK_PARAM_SIZE
	.align		4
.L_33:
        /*0264*/ 	.byte	0x03, 0x19
        /*0266*/ 	.short	0x0038


	//----- nvinfo : EIATTR_PARAM_CBANK
	.align		4
        /*0268*/ 	.byte	0x04, 0x0a
        /*026a*/ 	.short	(.L_35 - .L_34)
	.align		4
.L_34:
        /*026c*/ 	.word	index@(.nv.constant0.triton_per_fused_native_group_norm_5)
        /*0270*/ 	.short	0x0210
        /*0272*/ 	.short	0x0038


	//----- nvinfo : EIATTR_SW_WAR
	.align		4
.L_35:
        /*0274*/ 	.byte	0x04, 0x36
        /*0276*/ 	.short	(.L_37 - .L_36)
.L_36:
        /*0278*/ 	.word	0x00000008
.L_37:


//--------------------- .nv.callgraph             --------------------------
	.section	.nv.callgraph,"",@"SHT_CUDA_CALLGRAPH"
	.align	4
	.sectionentsize	8
	.align		4
        /*0000*/ 	.word	0x00000000
	.align		4
        /*0004*/ 	.word	0xffffffff
	.align		4
        /*0008*/ 	.word	0x00000000
	.align		4
        /*000c*/ 	.word	0xfffffffe
	.align		4
        /*0010*/ 	.word	0x00000000
	.align		4
        /*0014*/ 	.word	0xfffffffd
	.align		4
        /*0018*/ 	.word	0x00000000
	.align		4
        /*001c*/ 	.word	0xfffffffc


//--------------------- .text.triton_per_fused_native_group_norm_5 --------------------------
	.section	.text.triton_per_fused_native_group_norm_5,"ax",@progbits
	.sectionflags	@"SHF_BARRIERS=1"
	.align	128
        .global         triton_per_fused_native_group_norm_5
        .type           triton_per_fused_native_group_norm_5,@function
        .size           triton_per_fused_native_group_norm_5,(.L_x_1 - triton_per_fused_native_group_norm_5)
        .other          triton_per_fused_native_group_norm_5,@"STO_CUDA_ENTRY STV_DEFAULT"
triton_per_fused_native_group_norm_5:
.text.triton_per_fused_native_group_norm_5:
[----:B------:R-:W0:Y:S02]  /*0000*/  LDC R1, c[0x0][0x28] ;  /* 0x00000a00ff017b82 */ /* 0x000e240000000800 */
[----:B------:R-:W1:Y:S01]  /*0010*/  S2R R3, SR_CTAID.X ;  /* 0x0000000000037919 */ /* 0x000e620000002500 */
[----:B------:R-:W2:Y:S01]  /*0020*/  LDC.64 R8, c[0x0][0x220] ;  /* 0x00008800ff087b82 */ /* 0x000ea20000000a00 */
[----:B------:R-:W-:Y:S01]  /*0030*/  ULDC.64 UR6, c[0x0][0x208] ;  /* 0x0000820000067ab9 */ /* 0x000fe20000000a00 */
[----:B------:R-:W3:Y:S06]  /*0040*/  S2R R0, SR_TID.X ;  /* 0x0000000000007919 */ /* 0x000eec0000002100 */
[----:B------:R-:W4:Y:S08]  /*0050*/  LDC.64 R20, c[0x0][0x210] ;  /* 0x00008400ff147b82 */ /* 0x000f300000000a00 */
[----:B------:R-:W5:Y:S01]  /*0060*/  LDC.64 R22, c[0x0][0x218] ;  /* 0x00008600ff167b82 */ /* 0x000f620000000a00 */
[----:B-1----:R-:W-:-:S02]  /*0070*/  SHF.L.U32 R3, R3, 0x3, RZ ;  /* 0x0000000303037819 */ /* 0x002fc400000006ff */
[C---:B---3--:R-:W-:Y:S02]  /*0080*/  SHF.L.U32 R16, R0.reuse, 0x2, RZ ;  /* 0x0000000200107819 */ /* 0x048fe400000006ff */
[----:B------:R-:W-:Y:S02]  /*0090*/  SHF.L.U32 R6, R0, 0x5, RZ ;  /* 0x0000000500067819 */ /* 0x000fe400000006ff */
[----:B------:R-:W-:Y:S02]  /*00a0*/  LOP3.LUT R4, R3, 0x4, R16, 0xf8, !PT ;  /* 0x0000000403047812 */ /* 0x000fe400078ef810 */
[----:B------:R-:W-:Y:S02]  /*00b0*/  LOP3.LUT R6, R6, 0xfc0, RZ, 0xc0, !PT ;  /* 0x00000fc006067812 */ /* 0x000fe400078ec0ff */
[----:B------:R-:W-:Y:S02]  /*00c0*/  SHF.R.S32.HI R5, RZ, 0x1f, R4 ;  /* 0x0000001fff057819 */ /* 0x000fe40000011404 */
[----:B------:R-:W-:-:S02]  /*00d0*/  ISETP.GE.AND P0, PT, R4, 0x100, PT ;  /* 0x000001000400780c */ /* 0x000fc40003f06270 */
[----:B------:R-:W-:-:S04]  /*00e0*/  LEA.HI R5, R5, R4, RZ, 0x6 ;  /* 0x0000000405057211 */ /* 0x000fc800078f30ff */
[C---:B------:R-:W-:Y:S02]  /*00f0*/  LOP3.LUT R7, R5.reuse, 0xffffffc0, RZ, 0xc0, !PT ;  /* 0xffffffc005077812 */ /* 0x040fe400078ec0ff */
[----:B------:R-:W-:Y:S02]  /*0100*/  SHF.L.U32 R5, R5, 0x6, RZ ;  /* 0x0000000605057819 */ /* 0x000fe400000006ff */
[----:B------:R-:W-:Y:S02]  /*0110*/  IADD3 R6, R6, R4, -R7 ;  /* 0x0000000406067210 */ /* 0x000fe40007ffe807 */
[----:B------:R-:W-:-:S04]  /*0120*/  LOP3.LUT R5, R5, 0xfffff000, RZ, 0xc0, !PT ;  /* 0xfffff00005057812 */ /* 0x000fc800078ec0ff */
[----:B------:R-:W-:Y:S02]  /*0130*/  IADD3 R13, R6, R5, RZ ;  /* 0x00000005060d7210 */ /* 0x000fe40007ffe0ff */
[----:B------:R-:W-:Y:S02]  /*0140*/  CS2R R4, SRZ ;  /* 0x0000000000047805 */ /* 0x000fe4000001ff00 */
[----:B------:R-:W-:Y:S01]  /*0150*/  CS2R R6, SRZ ;  /* 0x0000000000067805 */ /* 0x000fe2000001ff00 */
[----:B--2---:R-:W-:-:S05]  /*0160*/  IMAD.WIDE R14, R13, 0x4, R8 ;  /* 0x000000040d0e7825 */ /* 0x004fca00078e0208 */
[----:B------:R1:W2:Y:S01]  /*0170*/  @!P0 LDG.E.128 R4, desc[UR6][R14.64] ;  /* 0x000000060e048981 */ /* 0x0002a2000c1e1d00 */
[----:B------:R-:W-:Y:S02]  /*0180*/  CS2R R8, SRZ ;  /* 0x0000000000087805 */ /* 0x000fe4000001ff00 */
[----:B------:R-:W-:Y:S01]  /*0190*/  CS2R R10, SRZ ;  /* 0x00000000000a7805 */ /* 0x000fe2000001ff00 */
[----:B----4-:R-:W-:-:S05]  /*01a0*/  IMAD.WIDE R20, R13, 0x4, R20 ;  /* 0x000000040d147825 */ /* 0x010fca00078e0214 */
[----:B------:R-:W3:Y:S01]  /*01b0*/  @!P0 LDG.E.128 R8, desc[UR6][R20.64] ;  /* 0x0000000614088981 */ /* 0x000ee2000c1e1d00 */
[----:B-----5:R-:W-:Y:S01]  /*01c0*/  IMAD.WIDE R22, R13, 0x4, R22 ;  /* 0x000000040d167825 */ /* 0x020fe200078e0216 */
[----:B------:R-:W-:Y:S02]  /*01d0*/  CS2R R12, SRZ ;  /* 0x00000000000c7805 */ /* 0x000fe4000001ff00 */
[----:B-1----:R-:W-:-:S06]  /*01e0*/  CS2R R14, SRZ ;  /* 0x00000000000e7805 */ /* 0x002fcc000001ff00 */
[----:B------:R-:W4:Y:S01]  /*01f0*/  @!P0 LDG.E.128 R12, desc[UR6][R22.64] ;  /* 0x00000006160c8981 */ /* 0x000f22000c1e1d00 */
[----:B------:R-:W1:Y:S01]  /*0200*/  S2UR UR5, SR_CgaCtaId ;  /* 0x00000000000579c3 */ /* 0x000e620000008800 */
[----:B------:R-:W-:Y:S02]  /*0210*/  UMOV UR4, 0x400 ;  /* 0x0000040000047882 */ /* 0x000fe40000000000 */
[----:B-1----:R-:W-:Y:S01]  /*0220*/  UPRMT UR4, UR5, 0x654, UR4 ;  /* 0x0000065405047896 */ /* 0x002fe20008000004 */
[----:B--2---:R-:W-:Y:S02]  /*0230*/  SEL R4, R4, RZ, !P0 ;  /* 0x000000ff04047207 */ /* 0x004fe40004000000 */
[----:B------:R-:W-:Y:S02]  /*0240*/  SEL R5, R5, RZ, !P0 ;  /* 0x000000ff05057207 */ /* 0x000fe40004000000 */
[----:B------:R-:W-:Y:S02]  /*0250*/  FSEL R25, R4, RZ, !P0 ;  /* 0x000000ff04197208 */ /* 0x000fe40004000000 */
[----:B------:R-:W-:-:S02]  /*0260*/  SEL R6, R6, RZ, !P0 ;  /* 0x000000ff06067207 */ /* 0x000fc40004000000 */
[----:B---3--:R-:W-:Y:S01]  /*0270*/  SEL R8, R8, RZ, !P0 ;  /* 0x000000ff08087207 */ /* 0x008fe20004000000 */
[----:B------:R-:W1:Y:S01]  /*0280*/  SHFL.BFLY PT, R4, R25, 0x10, 0x1f ;  /* 0x0e001f0019047f89 */ /* 0x000e6200000e0000 */
[----:B------:R-:W-:Y:S02]  /*0290*/  SEL R9, R9, RZ, !P0 ;  /* 0x000000ff09097207 */ /* 0x000fe40004000000 */
[----:B------:R-:W-:Y:S02]  /*02a0*/  FSEL R27, R8, RZ, !P0 ;  /* 0x000000ff081b7208 */ /* 0x000fe40004000000 */
[----:B------:R-:W-:Y:S02]  /*02b0*/  FSEL R8, R5, RZ, !P0 ;  /* 0x000000ff05087208 */ /* 0x000fe40004000000 */
[----:B------:R-:W-:Y:S01]  /*02c0*/  SEL R10, R10, RZ, !P0 ;  /* 0x000000ff0a0a7207 */ /* 0x000fe20004000000 */
[----:B------:R-:W2:Y:S01]  /*02d0*/  SHFL.BFLY PT, R20, R27, 0x10, 0x1f ;  /* 0x0e001f001b147f89 */ /* 0x000ea200000e0000 */
[----:B----4-:R-:W-:-:S02]  /*02e0*/  SEL R12, R12, RZ, !P0 ;  /* 0x000000ff0c0c7207 */ /* 0x010fc40004000000 */
[----:B------:R-:W-:Y:S01]  /*02f0*/  SEL R13, R13, RZ, !P0 ;  /* 0x000000ff0d0d7207 */ /* 0x000fe20004000000 */
[----:B------:R-:W3:Y:S01]  /*0300*/  SHFL.BFLY PT, R21, R8, 0x10, 0x1f ;  /* 0x0e001f0008157f89 */ /* 0x000ee200000e0000 */
[----:B------:R-:W-:Y:S02]  /*0310*/  FSEL R10, R10, RZ, !P0 ;  /* 0x000000ff0a0a7208 */ /* 0x000fe40004000000 */
[----:B------:R-:W-:Y:S02]  /*0320*/  SEL R11, R11, RZ, !P0 ;  /* 0x000000ff0b0b7207 */ /* 0x000fe40004000000 */
[----:B------:R-:W-:Y:S01]  /*0330*/  SEL R15, R15, RZ, !P0 ;  /* 0x000000ff0f0f7207 */ /* 0x000fe20004000000 */
[----:B------:R-:W-:Y:S03]  /*0340*/  SHFL.BFLY PT, R29, R10, 0x10, 0x1f ;  /* 0x0e001f000a1d7f89 */ /* 0x000fe600000e0000 */
[----:B------:R-:W-:Y:S01]  /*0350*/  FSEL R15, R15, RZ, !P0 ;  /* 0x000000ff0f0f7208 */ /* 0x000fe20004000000 */
[----:B-1----:R-:W-:-:S04]  /*0360*/  FADD R19, R25, R4 ;  /* 0x0000000419137221 */ /* 0x002fc80000000000 */
[C---:B------:R-:W-:Y:S01]  /*0370*/  FMUL R24, R19.reuse, 0.25 ;  /* 0x3e80000013187820 */ /* 0x040fe20000400000 */
[C---:B------:R-:W-:Y:S02]  /*0380*/  FSETP.GEU.AND P2, PT, |R19|.reuse, 1.175494350822287508e-38, PT ;  /* 0x008000001300780b */ /* 0x040fe40003f4e200 */
[----:B------:R-:W-:Y:S01]  /*0390*/  FSETP.GT.AND P1, PT, |R19|, 8.50705917302346158658e+37, PT ;  /* 0x7e8000001300780b */ /* 0x000fe20003f24200 */
[----:B--2---:R-:W-:-:S03]  /*03a0*/  FADD R20, -R27, R20 ;  /* 0x000000141b147221 */ /* 0x004fc60000000100 */
[----:B------:R-:W-:Y:S02]  /*03b0*/  FSEL R22, R24, R19, P1 ;  /* 0x0000001318167208 */ /* 0x000fe40000800000 */
[----:B------:R-:W-:Y:S01]  /*03c0*/  FSEL R24, R12, RZ, !P0 ;  /* 0x000000ff0c187208 */ /* 0x000fe20004000000 */
[----:B------:R-:W-:-:S04]  /*03d0*/  FMUL R12, R20, R20 ;  /* 0x00000014140c7220 */ /* 0x000fc80000400000 */
[----:B------:R-:W-:Y:S01]  /*03e0*/  @!P2 FMUL R22, R22, 16777216 ;  /* 0x4b8000001616a820 */ /* 0x000fe20000400000 */
[----:B------:R-:W1:Y:S01]  /*03f0*/  SHFL.BFLY PT, R23, R24, 0x10, 0x1f ;  /* 0x0e001f0018177f89 */ /* 0x000e6200000e0000 */
[----:B------:R-:W-:Y:S01]  /*0400*/  @P1 FMUL R4, R4, 0.25 ;  /* 0x3e80000004041820 */ /* 0x000fe20000400000 */
[----:B------:R-:W-:Y:S01]  /*0410*/  FSETP.NEU.AND P1, PT, R19, RZ, PT ;  /* 0x000000ff1300720b */ /* 0x000fe20003f2d000 */
[----:B------:R2:W4:Y:S01]  /*0420*/  MUFU.RCP R5, R22 ;  /* 0x0000001600057308 */ /* 0x0005220000001000 */
[----:B------:R-:W-:Y:S01]  /*0430*/  FMUL R25, R25, R12 ;  /* 0x0000000c19197220 */ /* 0x000fe20000400000 */
[----:B------:R-:W-:Y:S01]  /*0440*/  @!P2 FMUL R4, R4, 16777216 ;  /* 0x4b8000000404a820 */ /* 0x000fe20000400000 */
[----:B--2---:R-:W-:-:S03]  /*0450*/  FSEL R22, R9, RZ, !P0 ;  /* 0x000000ff09167208 */ /* 0x004fc60004000000 */
[----:B----4-:R-:W-:Y:S01]  /*0460*/  FMUL R4, R5, R4 ;  /* 0x0000000405047220 */ /* 0x010fe20000400000 */
[----:B---3--:R-:W-:-:S04]  /*0470*/  FADD R5, R8, R21 ;  /* 0x0000001508057221 */ /* 0x008fc80000000000 */
[----:B------:R-:W-:Y:S01]  /*0480*/  FSEL R4, R4, RZ, P1 ;  /* 0x000000ff04047208 */ /* 0x000fe20000800000 */
[C---:B------:R-:W-:Y:S01]  /*0490*/  FMUL R12, R5.reuse, 0.25 ;  /* 0x3e800000050c7820 */ /* 0x040fe20000400000 */
[C---:B------:R-:W-:Y:S01]  /*04a0*/  FSETP.GEU.AND P2, PT, |R5|.reuse, 1.175494350822287508e-38, PT ;  /* 0x008000000500780b */ /* 0x040fe20003f4e200 */
[----:B-1----:R-:W-:Y:S01]  /*04b0*/  FADD R9, R24, R23 ;  /* 0x0000001718097221 */ /* 0x002fe20000000000 */
[----:B------:R-:W-:Y:S01]  /*04c0*/  FSETP.GT.AND P1, PT, |R5|, 8.50705917302346158658e+37, PT ;  /* 0x7e8000000500780b */ /* 0x000fe20003f24200 */
[----:B------:R-:W1:Y:S01]  /*04d0*/  SHFL.BFLY PT, R24, R19, 0x8, 0x1f ;  /* 0x0d001f0013187f89 */ /* 0x000e6200000e0000 */
[----:B------:R-:W-:Y:S01]  /*04e0*/  FFMA R20, R20, R4, R27 ;  /* 0x0000000414147223 */ /* 0x000fe2000000001b */
[----:B------:R-:W-:Y:S01]  /*04f0*/  FFMA R9, R4, R25, R9 ;  /* 0x0000001904097223 */ /* 0x000fe20000000009 */
[----:B------:R-:W-:Y:S01]  /*0500*/  FSEL R28, R12, R5, P1 ;  /* 0x000000050c1c7208 */ /* 0x000fe20000800000 */
[----:B------:R-:W2:Y:S01]  /*0510*/  SHFL.BFLY PT, R27, R22, 0x10, 0x1f ;  /* 0x0e001f00161b7f89 */ /* 0x000ea200000e0000 */
[----:B------:R-:W-:-:S03]  /*0520*/  FSEL R12, R13, RZ, !P0 ;  /* 0x000000ff0d0c7208 */ /* 0x000fc60004000000 */
[----:B------:R-:W-:Y:S02]  /*0530*/  SHFL.BFLY PT, R26, R5, 0x8, 0x1f ;  /* 0x0d001f00051a7f89 */ /* 0x000fe400000e0000 */
[----:B------:R-:W-:Y:S02]  /*0540*/  @!P2 FMUL R28, R28, 16777216 ;  /* 0x4b8000001c1ca820 */ /* 0x000fe40000400000 */
[----:B------:R-:W3:Y:S01]  /*0550*/  SHFL.BFLY PT, R13, R12, 0x10, 0x1f ;  /* 0x0e001f000c0d7f89 */ /* 0x000ee200000e0000 */
[----:B------:R-:W-:Y:S01]  /*0560*/  @P1 FMUL R21, R21, 0.25 ;  /* 0x3e80000015151820 */ /* 0x000fe20000400000 */
[----:B------:R-:W-:Y:S02]  /*0570*/  FSETP.NEU.AND P1, PT, R5, RZ, PT ;  /* 0x000000ff0500720b */ /* 0x000fe40003f2d000 */
[----:B------:R-:W4:Y:S01]  /*0580*/  MUFU.RCP R28, R28 ;  /* 0x0000001c001c7308 */ /* 0x000f220000001000 */
[----:B------:R-:W-:Y:S01]  /*0590*/  @!P2 FMUL R21, R21, 16777216 ;  /* 0x4b8000001515a820 */ /* 0x000fe20000400000 */
[----:B-1----:R-:W-:Y:S01]  /*05a0*/  FADD R4, R19, R24 ;  /* 0x0000001813047221 */ /* 0x002fe20000000000 */
[----:B--2---:R-:W-:-:S04]  /*05b0*/  FADD R27, -R22, R27 ;  /* 0x0000001b161b7221 */ /* 0x004fc80000000100 */
[----:B------:R-:W-:Y:S01]  /*05c0*/  FSETP.GEU.AND P3, PT, |R4|, 1.175494350822287508e-38, PT ;  /* 0x008000000400780b */ /* 0x000fe20003f6e200 */
[----:B----4-:R-:W-:Y:S01]  /*05d0*/  FMUL R21, R28, R21 ;  /* 0x000000151c157220 */ /* 0x010fe20000400000 */
[----:B------:R-:W-:Y:S01]  /*05e0*/  FMUL R23, R27, R27 ;  /* 0x0000001b1b177220 */ /* 0x000fe20000400000 */
[----:B------:R-:W1:Y:S01]  /*05f0*/  SHFL.BFLY PT, R28, R9, 0x8, 0x1f ;  /* 0x0d001f00091c7f89 */ /* 0x000e6200000e0000 */
[----:B---3--:R-:W-:Y:S02]  /*0600*/  FADD R12, R12, R13 ;  /* 0x0000000d0c0c7221 */ /* 0x008fe40000000000 */
[----:B------:R-:W-:Y:S01]  /*0610*/  FSEL R21, R21, RZ, P1 ;  /* 0x000000ff15157208 */ /* 0x000fe20000800000 */
[C---:B------:R-:W-:Y:S01]  /*0620*/  FMUL R13, R4.reuse, 0.25 ;  /* 0x3e800000040d7820 */ /* 0x040fe20000400000 */
[----:B------:R-:W-:Y:S01]  /*0630*/  FSETP.GT.AND P1, PT, |R4|, 8.50705917302346158658e+37, PT ;  /* 0x7e8000000400780b */ /* 0x000fe20003f24200 */
[----:B------:R-:W-:Y:S01]  /*0640*/  FMUL R23, R8, R23 ;  /* 0x0000001708177220 */ /* 0x000fe20000400000 */
[----:B------:R-:W-:Y:S01]  /*0650*/  FADD R8, R5, R26 ;  /* 0x0000001a05087221 */ /* 0x000fe20000000000 */
[----:B------:R-:W-:Y:S01]  /*0660*/  FFMA R22, R27, R21, R22 ;  /* 0x000000151b167223 */ /* 0x000fe20000000016 */
[----:B------:R-:W-:Y:S01]  /*0670*/  FSEL R13, R13, R4, P1 ;  /* 0x000000040d0d7208 */ /* 0x000fe20000800000 */
[----:B------:R-:W-:Y:S01]  /*0680*/  FFMA R12, R21, R23, R12 ;  /* 0x00000017150c7223 */ /* 0x000fe2000000000c */
[C---:B------:R-:W-:Y:S01]  /*0690*/  FMUL R21, R8.reuse, 0.25 ;  /* 0x3e80000008157820 */ /* 0x040fe20000400000 */
[C---:B------:R-:W-:Y:S01]  /*06a0*/  FSETP.GEU.AND P4, PT, |R8|.reuse, 1.175494350822287508e-38, PT ;  /* 0x008000000800780b */ /* 0x040fe20003f8e200 */
[----:B------:R-:W2:Y:S01]  /*06b0*/  SHFL.BFLY PT, R23, R22, 0x8, 0x1f ;  /* 0x0d001f0016177f89 */ /* 0x000ea200000e0000 */
[----:B------:R-:W-:Y:S01]  /*06c0*/  @!P3 FMUL R13, R13, 16777216 ;  /* 0x4b8000000d0db820 */ /* 0x000fe20000400000 */
[----:B------:R-:W-:-:S03]  /*06d0*/  FSETP.GT.AND P2, PT, |R8|, 8.50705917302346158658e+37, PT ;  /* 0x7e8000000800780b */ /* 0x000fc60003f44200 */
[----:B------:R-:W-:Y:S01]  /*06e0*/  @P1 FMUL R24, R24, 0.25 ;  /* 0x3e80000018181820 */ /* 0x000fe20000400000 */
[----:B------:R-:W-:Y:S01]  /*06f0*/  FSEL R27, R21, R8, P2 ;  /* 0x00000008151b7208 */ /* 0x000fe20001000000 */
[----:B------:R-:W3:Y:S01]  /*0700*/  MUFU.RCP R13, R13 ;  /* 0x0000000d000d7308 */ /* 0x000ee20000001000 */
[----:B------:R-:W4:Y:S01]  /*0710*/  SHFL.BFLY PT, R21, R20, 0x8, 0x1f ;  /* 0x0d001f0014157f89 */ /* 0x000f2200000e0000 */
[----:B------:R-:W-:Y:S01]  /*0720*/  @!P3 FMUL R24, R24, 16777216 ;  /* 0x4b8000001818b820 */ /* 0x000fe20000400000 */
[----:B------:R-:W-:Y:S01]  /*0730*/  FSETP.NEU.AND P1, PT, R4, RZ, PT ;  /* 0x000000ff0400720b */ /* 0x000fe20003f2d000 */
[----:B-1----:R-:W-:Y:S01]  /*0740*/  FADD R28, R9, R28 ;  /* 0x0000001c091c7221 */ /* 0x002fe20000000000 */
[----:B------:R-:W-:-:S03]  /*0750*/  @!P4 FMUL R27, R27, 16777216 ;  /* 0x4b8000001b1bc820 */ /* 0x000fc60000400000 */
[----:B------:R-:W-:Y:S01]  /*0760*/  @P2 FMUL R26, R26, 0.25 ;  /* 0x3e8000001a1a2820 */ /* 0x000fe20000400000 */
[----:B------:R2:W1:Y:S03]  /*0770*/  MUFU.RCP R25, R27 ;  /* 0x0000001b00197308 */ /* 0x0004660000001000 */
[----:B------:R-:W-:Y:S01]  /*0780*/  @!P4 FMUL R26, R26, 16777216 ;  /* 0x4b8000001a1ac820 */ /* 0x000fe20000400000 */
[----:B---3--:R-:W-:Y:S01]  /*0790*/  FMUL R24, R13, R24 ;  /* 0x000000180d187220 */ /* 0x008fe20000400000 */
[----:B------:R-:W-:Y:S01]  /*07a0*/  FSEL R13, R6, RZ, !P0 ;  /* 0x000000ff060d7208 */ /* 0x000fe20004000000 */
[----:B--2---:R-:W-:Y:S02]  /*07b0*/  FADD R27, -R22, R23 ;  /* 0x00000017161b7221 */ /* 0x004fe40000000100 */
[----:B------:R-:W-:Y:S01]  /*07c0*/  SHFL.BFLY PT, R23, R12, 0x8, 0x1f ;  /* 0x0d001f000c177f89 */ /* 0x000fe200000e0000 */
[----:B------:R-:W-:-:S02]  /*07d0*/  FSEL R9, R24, RZ, P1 ;  /* 0x000000ff18097208 */ /* 0x000fc40000800000 */
[----:B------:R-:W-:Y:S01]  /*07e0*/  FSETP.NEU.AND P1, PT, R8, RZ, PT ;  /* 0x000000ff0800720b */ /* 0x000fe20003f2d000 */
[----:B------:R-:W2:Y:S01]  /*07f0*/  SHFL.BFLY PT, R6, R13, 0x10, 0x1f ;  /* 0x0e001f000d067f89 */ /* 0x000ea200000e0000 */
[----:B----4-:R-:W-:Y:S01]  /*0800*/  FADD R21, -R20, R21 ;  /* 0x0000001514157221 */ /* 0x010fe20000000100 */
[----:B-1----:R-:W-:-:S03]  /*0810*/  FMUL R25, R25, R26 ;  /* 0x0000001a19197220 */ /* 0x002fc60000400000 */
[C---:B------:R-:W-:Y:S01]  /*0820*/  FMUL R26, R21.reuse, R21 ;  /* 0x00000015151a7220 */ /* 0x040fe20000400000 */
[----:B------:R-:W-:Y:S01]  /*0830*/  FFMA R20, R21, R9, R20 ;  /* 0x0000000915147223 */ /* 0x000fe20000000014 */
[----:B------:R-:W-:Y:S02]  /*0840*/  FSEL R25, R25, RZ, P1 ;  /* 0x000000ff19197208 */ /* 0x000fe40000800000 */
[----:B------:R-:W-:-:S04]  /*0850*/  FMUL R26, R19, R26 ;  /* 0x0000001a131a7220 */ /* 0x000fc80000400000 */
[----:B------:R-:W-:Y:S01]  /*0860*/  FFMA R21, R9, R26, R28 ;  /* 0x0000001a09157223 */ /* 0x000fe2000000001c */
[C---:B------:R-:W-:Y:S01]  /*0870*/  FFMA R9, R27.reuse, R25, R22 ;  /* 0x000000191b097223 */ /* 0x040fe20000000016 */
[----:B------:R-:W-:-:S04]  /*0880*/  FMUL R22, R27, R27 ;  /* 0x0000001b1b167220 */ /* 0x000fc80000400000 */
[----:B------:R-:W-:Y:S02]  /*0890*/  FMUL R22, R5, R22 ;  /* 0x0000001605167220 */ /* 0x000fe40000400000 */
[----:B------:R-:W1:Y:S01]  /*08a0*/  SHFL.BFLY PT, R5, R4, 0x4, 0x1f ;  /* 0x0c801f0004057f89 */ /* 0x000e6200000e0000 */
[----:B--2---:R-:W-:-:S04]  /*08b0*/  FADD R19, R13, R6 ;  /* 0x000000060d137221 */ /* 0x004fc80000000000 */
[C---:B------:R-:W-:Y:S01]  /*08c0*/  FMUL R24, R19.reuse, 0.25 ;  /* 0x3e80000013187820 */ /* 0x040fe20000400000 */
[C---:B------:R-:W-:Y:S02]  /*08d0*/  FSETP.GEU.AND P2, PT, |R19|.reuse, 1.175494350822287508e-38, PT ;  /* 0x008000001300780b */ /* 0x040fe40003f4e200 */
[C---:B------:R-:W-:Y:S02]  /*08e0*/  FSETP.GT.AND P1, PT, |R19|.reuse, 8.50705917302346158658e+37, PT ;  /* 0x7e8000001300780b */ /* 0x040fe40003f24200 */
[----:B------:R-:W-:Y:S02]  /*08f0*/  FSETP.NEU.AND P3, PT, R19, RZ, PT ;  /* 0x000000ff1300720b */ /* 0x000fe40003f6d000 */
[----:B------:R-:W-:Y:S02]  /*0900*/  FSEL R27, R24, R19, P1 ;  /* 0x00000013181b7208 */ /* 0x000fe40000800000 */
[----:B------:R-:W-:Y:S01]  /*0910*/  SEL R24, R14, RZ, !P0 ;  /* 0x000000ff0e187207 */ /* 0x000fe20004000000 */
[----:B------:R-:W-:-:S02]  /*0920*/  FADD R14, R12, R23 ;  /* 0x000000170c0e7221 */ /* 0x000fc40000000000 */
[----:B------:R-:W-:Y:S01]  /*0930*/  SHFL.BFLY PT, R12, R19, 0x8, 0x1f ;  /* 0x0d001f00130c7f89 */ /* 0x000fe200000e0000 */
[----:B------:R-:W-:Y:S01]  /*0940*/  FSEL R23, R24, RZ, !P0 ;  /* 0x000000ff18177208 */ /* 0x000fe20004000000 */
[----:B------:R-:W-:Y:S01]  /*0950*/  @!P2 FMUL R27, R27, 16777216 ;  /* 0x4b8000001b1ba820 */ /* 0x000fe20000400000 */
[----:B------:R-:W-:Y:S01]  /*0960*/  FFMA R14, R25, R22, R14 ;  /* 0x00000016190e7223 */ /* 0x000fe2000000000e */
[----:B------:R-:W-:Y:S01]  /*0970*/  @P1 FMUL R6, R6, 0.25 ;  /* 0x3e80000006061820 */ /* 0x000fe20000400000 */
[----:B------:R-:W-:Y:S01]  /*0980*/  FADD R25, -R10, R29 ;  /* 0x0000001d0a197221 */ /* 0x000fe20000000100 */
[----:B------:R-:W2:Y:S02]  /*0990*/  SHFL.BFLY PT, R24, R23, 0x10, 0x1f ;  /* 0x0e001f0017187f89 */ /* 0x000ea400000e0000 */
[----:B------:R-:W3:Y:S01]  /*09a0*/  MUFU.RCP R27, R27 ;  /* 0x0000001b001b7308 */ /* 0x000ee20000001000 */
[----:B------:R-:W-:Y:S01]  /*09b0*/  @!P2 FMUL R6, R6, 16777216 ;  /* 0x4b8000000606a820 */ /* 0x000fe20000400000 */
[----:B------:R-:W-:-:S04]  /*09c0*/  FMUL R26, R25, R25 ;  /* 0x00000019191a7220 */ /* 0x000fc80000400000 */
[----:B------:R-:W-:Y:S01]  /*09d0*/  FMUL R26, R13, R26 ;  /* 0x0000001a0d1a7220 */ /* 0x000fe20000400000 */
[----:B---3--:R-:W-:Y:S01]  /*09e0*/  FMUL R22, R27, R6 ;  /* 0x000000061b167220 */ /* 0x008fe20000400000 */
[----:B-1----:R-:W-:-:S04]  /*09f0*/  FADD R6, R4, R5 ;  /* 0x0000000504067221 */ /* 0x002fc80000000000 */
[----:B------:R-:W-:Y:S01]  /*0a00*/  FSEL R13, R22, RZ, P3 ;  /* 0x000000ff160d7208 */ /* 0x000fe20001800000 */
[C---:B------:R-:W-:Y:S01]  /*0a10*/  FMUL R27, R6.reuse, 0.25 ;  /* 0x3e800000061b7820 */ /* 0x040fe20000400000 */
[C---:B------:R-:W-:Y:S01]  /*0a20*/  FSETP.GT.AND P1, PT, |R6|.reuse, 8.50705917302346158658e+37, PT ;  /* 0x7e8000000600780b */ /* 0x040fe20003f24200 */
[----:B--2---:R-:W-:Y:S01]  /*0a30*/  FADD R24, R23, R24 ;  /* 0x0000001817187221 */ /* 0x004fe20000000000 */
[----:B------:R-:W-:Y:S01]  /*0a40*/  FSETP.GEU.AND P2, PT, |R6|, 1.175494350822287508e-38, PT ;  /* 0x008000000600780b */ /* 0x000fe20003f4e200 */
[----:B------:R-:W-:Y:S01]  /*0a50*/  FFMA R22, R25, R13, R10 ;  /* 0x0000000d19167223 */ /* 0x000fe2000000000a */
[----:B------:R-:W-:Y:S01]  /*0a60*/  FSEL R28, R27, R6, P1 ;  /* 0x000000061b1c7208 */ /* 0x000fe20000800000 */
[----:B------:R-:W1:Y:S01]  /*0a70*/  SHFL.BFLY PT, R10, R21, 0x4, 0x1f ;  /* 0x0c801f00150a7f89 */ /* 0x000e6200000e0000 */
[----:B------:R-:W-:Y:S01]  /*0a80*/  FFMA R23, R13, R26, R24 ;  /* 0x0000001a0d177223 */ /* 0x000fe20000000018 */
[----:B------:R-:W-:Y:S02]  /*0a90*/  FADD R13, R19, R12 ;  /* 0x0000000c130d7221 */ /* 0x000fe40000000000 */
[----:B------:R-:W2:Y:S02]  /*0aa0*/  SHFL.BFLY PT, R27, R20, 0x4, 0x1f ;  /* 0x0c801f00141b7f89 */ /* 0x000ea400000e0000 */
[----:B------:R-:W-:-:S02]  /*0ab0*/  FMUL R24, R13, 0.25 ;  /* 0x3e8000000d187820 */ /* 0x000fc40000400000 */
[----:B------:R-:W-:Y:S01]  /*0ac0*/  @P1 FMUL R5, R5, 0.25 ;  /* 0x3e80000005051820 */ /* 0x000fe20000400000 */
[----:B------:R-:W-:Y:S01]  /*0ad0*/  FSETP.GT.AND P1, PT, |R13|, 8.50705917302346158658e+37, PT ;  /* 0x7e8000000d00780b */ /* 0x000fe20003f24200 */
[----:B------:R-:W-:Y:S01]  /*0ae0*/  @!P2 FMUL R28, R28, 16777216 ;  /* 0x4b8000001c1ca820 */ /* 0x000fe20000400000 */
[----:B------:R-:W3:Y:S01]  /*0af0*/  SHFL.BFLY PT, R25, R22, 0x8, 0x1f ;  /* 0x0d001f0016197f89 */ /* 0x000ee200000e0000 */
[----:B------:R-:W-:Y:S01]  /*0b00*/  @!P2 FMUL R5, R5, 16777216 ;  /* 0x4b8000000505a820 */ /* 0x000fe20000400000 */
[----:B------:R-:W-:Y:S02]  /*0b10*/  FSETP.GEU.AND P2, PT, |R13|, 1.175494350822287508e-38, PT ;  /* 0x008000000d00780b */ /* 0x000fe40003f4e200 */
[----:B------:R-:W-:Y:S01]  /*0b20*/  FSEL R24, R24, R13, P1 ;  /* 0x0000000d18187208 */ /* 0x000fe20000800000 */
[----:B------:R-:W4:Y:S06]  /*0b30*/  MUFU.RCP R28, R28 ;  /* 0x0000001c001c7308 */ /* 0x000f2c0000001000 */
[----:B------:R-:W-:Y:S01]  /*0b40*/  @P1 FMUL R12, R12, 0.25 ;  /* 0x3e8000000c0c1820 */ /* 0x000fe20000400000 */
[----:B------:R-:W-:Y:S01]  /*0b50*/  FSETP.NEU.AND P1, PT, R6, RZ, PT ;  /* 0x000000ff0600720b */ /* 0x000fe20003f2d000 */
[----:B-1----:R-:W-:-:S02]  /*0b60*/  FADD R10, R21, R10 ;  /* 0x0000000a150a7221 */ /* 0x002fc40000000000 */
[----:B------:R-:W1:Y:S01]  /*0b70*/  SHFL.BFLY PT, R21, R8, 0x4, 0x1f ;  /* 0x0c801f0008157f89 */ /* 0x000e6200000e0000 */
[----:B------:R-:W-:Y:S01]  /*0b80*/  @!P2 FMUL R24, R24, 16777216 ;  /* 0x4b8000001818a820 */ /* 0x000fe20000400000 */
[----:B--2---:R-:W-:Y:S01]  /*0b90*/  FADD R27, -R20, R27 ;  /* 0x0000001b141b7221 */ /* 0x004fe20000000100 */
[----:B------:R-:W-:Y:S01]  /*0ba0*/  @!P2 FMUL R12, R12, 16777216 ;  /* 0x4b8000000c0ca820 */ /* 0x000fe20000400000 */
[----:B----4-:R-:W-:Y:S02]  /*0bb0*/  FMUL R5, R28, R5 ;  /* 0x000000051c057220 */ /* 0x010fe40000400000 */
[----:B------:R-:W-:Y:S01]  /*0bc0*/  FMUL R29, R27, R27 ;  /* 0x0000001b1b1d7220 */ /* 0x000fe20000400000 */
[----:B------:R-:W2:Y:S01]  /*0bd0*/  MUFU.RCP R24, R24 ;  /* 0x0000001800187308 */ /* 0x000ea20000001000 */
[----:B---3--:R-:W-:Y:S01]  /*0be0*/  FADD R25, -R22, R25 ;  /* 0x0000001916197221 */ /* 0x008fe20000000100 */
[----:B------:R-:W-:Y:S01]  /*0bf0*/  FSEL R5, R5, RZ, P1 ;  /* 0x000000ff05057208 */ /* 0x000fe20000800000 */
[----:B------:R-:W-:Y:S01]  /*0c00*/  FMUL R29, R4, R29 ;  /* 0x0000001d041d7220 */ /* 0x000fe20000400000 */
[----:B------:R-:W-:Y:S01]  /*0c10*/  FSETP.NEU.AND P1, PT, R13, RZ, PT ;  /* 0x000000ff0d00720b */ /* 0x000fe20003f2d000 */
[----:B------:R-:W3:Y:S02]  /*0c20*/  SHFL.BFLY PT, R4, R23, 0x8, 0x1f ;  /* 0x0d001f0017047f89 */ /* 0x000ee400000e0000 */
[----:B------:R-:W-:Y:S01]  /*0c30*/  FFMA R10, R5, R29, R10 ;  /* 0x0000001d050a7223 */ /* 0x000fe2000000000a */
[----:B--2---:R-:W-:Y:S01]  /*0c40*/  FMUL R26, R24, R12 ;  /* 0x0000000c181a7220 */ /* 0x004fe20000400000 */
[----:B------:R-:W-:Y:S01]  /*0c50*/  FFMA R12, R27, R5, R20 ;  /* 0x000000051b0c7223 */ /* 0x000fe20000000014 */
[----:B-1----:R-:W-:-:S03]  /*0c60*/  FADD R5, R8, R21 ;  /* 0x0000001508057221 */ /* 0x002fc60000000000 */
[----:B------:R-:W-:Y:S01]  /*0c70*/  FSEL R27, R26, RZ, P1 ;  /* 0x000000ff1a1b7208 */ /* 0x000fe20000800000 */
[C---:B------:R-:W-:Y:S01]  /*0c80*/  FMUL R24, R5.reuse, 0.25 ;  /* 0x3e80000005187820 */ /* 0x040fe20000400000 */
[C---:B------:R-:W-:Y:S01]  /*0c90*/  FSETP.GEU.AND P2, PT, |R5|.reuse, 1.175494350822287508e-38, PT ;  /* 0x008000000500780b */ /* 0x040fe20003f4e200 */
[----:B------:R-:W1:Y:S01]  /*0ca0*/  SHFL.BFLY PT, R26, R9, 0x4, 0x1f ;  /* 0x0c801f00091a7f89 */ /* 0x000e6200000e0000 */
[----:B------:R-:W-:Y:S01]  /*0cb0*/  FSETP.GT.AND P1, PT, |R5|, 8.50705917302346158658e+37, PT ;  /* 0x7e8000000500780b */ /* 0x000fe20003f24200 */
[C---:B------:R-:W-:Y:S01]  /*0cc0*/  FFMA R20, R25.reuse, R27, R22 ;  /* 0x0000001b19147223 */ /* 0x040fe20000000016 */
[----:B------:R-:W-:Y:S02]  /*0cd0*/  FMUL R22, R25, R25 ;  /* 0x0000001919167220 */ /* 0x000fe40000400000 */
[----:B------:R-:W-:Y:S01]  /*0ce0*/  FSEL R28, R24, R5, P1 ;  /* 0x00000005181c7208 */ /* 0x000fe20000800000 */
[----:B------:R-:W2:Y:S01]  /*0cf0*/  SHFL.BFLY PT, R25, R14, 0x4, 0x1f ;  /* 0x0c801f000e197f89 */ /* 0x000ea200000e0000 */
[----:B------:R-:W-:Y:S01]  /*0d00*/  FMUL R22, R19, R22 ;  /* 0x0000001613167220 */ /* 0x000fe20000400000 */
[----:B---3--:R-:W-:-:S02]  /*0d10*/  FADD R4, R23, R4 ;  /* 0x0000000417047221 */ /* 0x008fc40000000000 */
[----:B------:R-:W3:Y:S02]  /*0d20*/  SHFL.BFLY PT, R24, R13, 0x4, 0x1f ;  /* 0x0c801f000d187f89 */ /* 0x000ee400000e0000 */
[----:B------:R-:W-:Y:S01]  /*0d30*/  @!P2 FMUL R28, R28, 16777216 ;  /* 0x4b8000001c1ca820 */ /* 0x000fe20000400000 */
[----:B------:R-:W-:Y:S01]  /*0d40*/  FFMA R19, R27, R22, R4 ;  /* 0x000000161b137223 */ /* 0x000fe20000000004 */
[----:B------:R-:W-:Y:S01]  /*0d50*/  @P1 FMUL R21, R21, 0.25 ;  /* 0x3e80000015151820 */ /* 0x000fe20000400000 */
[----:B------:R-:W-:Y:S01]  /*0d60*/  SEL R22, R7, RZ, !P0 ;  /* 0x000000ff07167207 */ /* 0x000fe20004000000 */
[----:B------:R-:W4:Y:S02]  /*0d70*/  SHFL.BFLY PT, R27, R20, 0x4, 0x1f ;  /* 0x0c801f00141b7f89 */ /* 0x000f2400000e0000 */
[----:B------:R-:W5:Y:S01]  /*0d80*/  MUFU.RCP R28, R28 ;  /* 0x0000001c001c7308 */ /* 0x000f620000001000 */
[----:B------:R-:W-:Y:S01]  /*0d90*/  @!P2 FMUL R21, R21, 16777216 ;  /* 0x4b8000001515a820 */ /* 0x000fe20000400000 */
[----:B------:R-:W-:-:S02]  /*0da0*/  FSEL R22, R22, RZ, !P0 ;  /* 0x000000ff16167208 */ /* 0x000fc40004000000 */
[----:B------:R-:W-:Y:S01]  /*0db0*/  FSETP.NEU.AND P2, PT, R5, RZ, PT ;  /* 0x000000ff0500720b */ /* 0x000fe20003f4d000 */
[----:B-1----:R-:W-:Y:S01]  /*0dc0*/  FADD R26, -R9, R26 ;  /* 0x0000001a091a7221 */ /* 0x002fe20000000100 */
[----:B--2---:R-:W-:Y:S01]  /*0dd0*/  FADD R14, R14, R25 ;  /* 0x000000190e0e7221 */ /* 0x004fe20000000000 */
[----:B-----5:R-:W-:Y:S01]  /*0de0*/  FMUL R23, R28, R21 ;  /* 0x000000151c177220 */ /* 0x020fe20000400000 */
[----:B---3--:R-:W-:Y:S01]  /*0df0*/  FADD R4, R13, R24 ;  /* 0x000000180d047221 */ /* 0x008fe20000000000 */
[----:B------:R-:W-:-:S03]  /*0e00*/  FMUL R21, R26, R26 ;  /* 0x0000001a1a157220 */ /* 0x000fc60000400000 */
[----:B------:R-:W-:Y:S01]  /*0e10*/  FSEL R23, R23, RZ, P2 ;  /* 0x000000ff17177208 */ /* 0x000fe20001000000 */
[----:B------:R-:W-:Y:S01]  /*0e20*/  FMUL R7, R8, R21 ;  /* 0x0000001508077220 */ /* 0x000fe20000400000 */
[C---:B------:R-:W-:Y:S01]  /*0e30*/  FSETP.GEU.AND P3, PT, |R4|.reuse, 1.175494350822287508e-38, PT ;  /* 0x008000000400780b */ /* 0x040fe20003f6e200 */
[C---:B------:R-:W-:Y:S01]  /*0e40*/  FMUL R21, R4.reuse, 0.25 ;  /* 0x3e80000004157820 */ /* 0x040fe20000400000 */
[----:B------:R-:W-:Y:S01]  /*0e50*/  FSETP.GT.AND P1, PT, |R4|, 8.50705917302346158658e+37, PT ;  /* 0x7e8000000400780b */ /* 0x000fe20003f24200 */
[----:B------:R-:W-:Y:S01]  /*0e60*/  SHFL.BFLY PT, R8, R19, 0x4, 0x1f ;  /* 0x0c801f0013087f89 */ /* 0x000fe200000e0000 */
[----:B------:R-:W-:Y:S01]  /*0e70*/  FFMA R9, R26, R23, R9 ;  /* 0x000000171a097223 */ /* 0x000fe20000000009 */
[----:B------:R-:W-:Y:S01]  /*0e80*/  FFMA R7, R23, R7, R14 ;  /* 0x0000000717077223 */ /* 0x000fe2000000000e */
[----:B------:R-:W-:Y:S01]  /*0e90*/  FSEL R25, R21, R4, P1 ;  /* 0x0000000415197208 */ /* 0x000fe20000800000 */
[----:B------:R-:W-:Y:S01]  /*0ea0*/  SHFL.BFLY PT, R23, R6, 0x2, 0x1f ;  /* 0x0c401f0006177f89 */ /* 0x000fe200000e0000 */
[----:B----4-:R-:W-:Y:S01]  /*0eb0*/  FADD R27, -R20, R27 ;  /* 0x0000001b141b7221 */ /* 0x010fe20000000100 */
[----:B------:R-:W-:-:S02]  /*0ec0*/  FSETP.NEU.AND P2, PT, R4, RZ, PT ;  /* 0x000000ff0400720b */ /* 0x000fc40003f4d000 */
[----:B------:R-:W1:Y:S02]  /*0ed0*/  SHFL.BFLY PT, R21, R22, 0x10, 0x1f ;  /* 0x0e001f0016157f89 */ /* 0x000e6400000e0000 */
[----:B------:R-:W-:Y:S02]  /*0ee0*/  @!P3 FMUL R25, R25, 16777216 ;  /* 0x4b8000001919b820 */ /* 0x000fe40000400000 */
[----:B------:R-:W-:-:S04]  /*0ef0*/  @P1 FMUL R24, R24, 0.25 ;  /* 0x3e80000018181820 */ /* 0x000fc80000400000 */
[----:B------:R-:W2:Y:S01]  /*0f00*/  MUFU.RCP R25, R25 ;  /* 0x0000001900197308 */ /* 0x000ea20000001000 */
[----:B------:R-:W-:-:S04]  /*0f10*/  @!P3 FMUL R24, R24, 16777216 ;  /* 0x4b8000001818b820 */ /* 0x000fc80000400000 */
[----:B--2---:R-:W-:Y:S01]  /*0f20*/  FMUL R28, R25, R24 ;  /* 0x00000018191c7220 */ /* 0x004fe20000400000 */
[----:B-1----:R-:W-:Y:S01]  /*0f30*/  FADD R14, R22, R21 ;  /* 0x00000015160e7221 */ /* 0x002fe20000000000 */
[----:B------:R-:W-:-:S03]  /*0f40*/  FMUL R24, R27, R27 ;  /* 0x0000001b1b187220 */ /* 0x000fc60000400000 */
[----:B------:R-:W-:Y:S01]  /*0f50*/  FSEL R28, R28, RZ, P2 ;  /* 0x000000ff1c1c7208 */ /* 0x000fe20001000000 */
[----:B------:R-:W-:Y:S01]  /*0f60*/  FMUL R25, R13, R24 ;  /* 0x000000180d197220 */ /* 0x000fe20000400000 */
[C---:B------:R-:W-:Y:S01]  /*0f70*/  FSETP.GT.AND P1, PT, |R14|.reuse, 8.50705917302346158658e+37, PT ;  /* 0x7e8000000e00780b */ /* 0x040fe20003f24200 */
[C---:B------:R-:W-:Y:S01]  /*0f80*/  FMUL R13, R14.reuse, 0.25 ;  /* 0x3e8000000e0d7820 */ /* 0x040fe20000400000 */
[C---:B------:R-:W-:Y:S02]  /*0f90*/  FSETP.GEU.AND P3, PT, |R14|.reuse, 1.175494350822287508e-38, PT ;  /* 0x008000000e00780b */ /* 0x040fe40003f6e200 */
[----:B------:R-:W-:Y:S01]  /*0fa0*/  FSEL R24, R11, RZ, !P0 ;  /* 0x000000ff0b187208 */ /* 0x000fe20004000000 */
[----:B------:R-:W-:Y:S01]  /*0fb0*/  FADD R11, R19, R8 ;  /* 0x00000008130b7221 */ /* 0x000fe20000000000 */
[----:B------:R-:W-:Y:S01]  /*0fc0*/  FSEL R26, R13, R14, P1 ;  /* 0x0000000e0d1a7208 */ /* 0x000fe20000800000 */
[----:B------:R-:W-:Y:S01]  /*0fd0*/  FFMA R13, R27, R28, R20 ;  /* 0x0000001c1b0d7223 */ /* 0x000fe20000000014 */
[----:B------:R-:W-:Y:S01]  /*0fe0*/  FSETP.NEU.AND P2, PT, R14, RZ, PT ;  /* 0x000000ff0e00720b */ /* 0x000fe20003f4d000 */
[----:B------:R-:W1:Y:S01]  /*0ff0*/  SHFL.BFLY PT, R19, R24, 0x10, 0x1f ;  /* 0x0e001f0018137f89 */ /* 0x000e6200000e0000 */
[----:B------:R-:W-:Y:S01]  /*1000*/  FFMA R8, R28, R25, R11 ;  /* 0x000000191c087223 */ /* 0x000fe2000000000b */
[----:B------:R-:W-:-:S02]  /*1010*/  FADD R11, R6, R23 ;  /* 0x00000017060b7221 */ /* 0x000fc40000000000 */
[----:B------:R-:W-:Y:S01]  /*1020*/  @P1 FMUL R21, R21, 0.25 ;  /* 0x3e80000015151820 */ /* 0x000fe20000400000 */
[----:B------:R-:W2:Y:S01]  /*1030*/  SHFL.BFLY PT, R27, R12, 0x2, 0x1f ;  /* 0x0c401f000c1b7f89 */ /* 0x000ea200000e0000 */
[----:B------:R-:W-:Y:S01]  /*1040*/  @!P3 FMUL R26, R26, 16777216 ;  /* 0x4b8000001a1ab820 */ /* 0x000fe20000400000 */
[C---:B------:R-:W-:Y:S01]  /*1050*/  FSETP.GEU.AND P1, PT, |R11|.reuse, 1.175494350822287508e-38, PT ;  /* 0x008000000b00780b */ /* 0x040fe20003f2e200 */
[C---:B------:R-:W-:Y:S01]  /*1060*/  FMUL R20, R11.reuse, 0.25 ;  /* 0x3e8000000b147820 */ /* 0x040fe20000400000 */
[----:B------:R-:W-:Y:S01]  /*1070*/  FSETP.GT.AND P0, PT, |R11|, 8.50705917302346158658e+37, PT ;  /* 0x7e8000000b00780b */ /* 0x000fe20003f04200 */
[----:B------:R-:W-:Y:S02]  /*1080*/  @!P3 FMUL R21, R21, 16777216 ;  /* 0x4b8000001515b820 */ /* 0x000fe40000400000 */
[----:B------:R-:W3:Y:S01]  /*1090*/  MUFU.RCP R26, R26 ;  /* 0x0000001a001a7308 */ /* 0x000ee20000001000 */
[----:B------:R-:W-:Y:S02]  /*10a0*/  FSEL R28, R20, R11, P0 ;  /* 0x0000000b141c7208 */ /* 0x000fe40000000000 */
[----:B------:R-:W4:Y:S05]  /*10b0*/  SHFL.BFLY PT, R20, R15, 0x10, 0x1f ;  /* 0x0e001f000f147f89 */ /* 0x000f2a00000e0000 */
[----:B------:R-:W-:-:S02]  /*10c0*/  @!P1 FMUL R28, R28, 16777216 ;  /* 0x4b8000001c1c9820 */ /* 0x000fc40000400000 */
[----:B------:R-:W-:Y:S01]  /*10d0*/  @P0 FMUL R23, R23, 0.25 ;  /* 0x3e80000017170820 */ /* 0x000fe20000400000 */
[----:B------:R-:W-:Y:S01]  /*10e0*/  FSETP.NEU.AND P0, PT, R11, RZ, PT ;  /* 0x000000ff0b00720b */ /* 0x000fe20003f0d000 */
[----:B-1----:R-:W-:Y:S02]  /*10f0*/  FADD R19, -R24, R19 ;  /* 0x0000001318137221 */ /* 0x002fe40000000100 */
[----:B------:R-:W1:Y:S01]  /*1100*/  MUFU.RCP R28, R28 ;  /* 0x0000001c001c7308 */ /* 0x000e620000001000 */
[----:B---3--:R-:W-:Y:S01]  /*1110*/  FMUL R25, R26, R21 ;  /* 0x000000151a197220 */ /* 0x008fe20000400000 */
[----:B------:R-:W-:Y:S01]  /*1120*/  FMUL R21, R19, R19 ;  /* 0x0000001313157220 */ /* 0x000fe20000400000 */
[----:B------:R-:W-:Y:S01]  /*1130*/  @!P1 FMUL R23, R23, 16777216 ;  /* 0x4b80000017179820 */ /* 0x000fe20000400000 */
[----:B--2---:R-:W-:Y:S02]  /*1140*/  FADD R27, -R12, R27 ;  /* 0x0000001b0c1b7221 */ /* 0x004fe40000000100 */
[----:B------:R-:W-:Y:S01]  /*1150*/  FMUL R26, R22, R21 ;  /* 0x00000015161a7220 */ /* 0x000fe20000400000 */
[----:B------:R-:W-:Y:S01]  /*1160*/  FSEL R25, R25, RZ, P2 ;  /* 0x000000ff19197208 */ /* 0x000fe20001000000 */
[----:B------:R-:W2:Y:S04]  /*1170*/  SHFL.BFLY PT, R21, R14, 0x8, 0x1f ;  /* 0x0d001f000e157f89 */ /* 0x000ea800000e0000 */
[----:B------:R-:W3:Y:S01]  /*1180*/  SHFL.BFLY PT, R22, R5, 0x2, 0x1f ;  /* 0x0c401f0005167f89 */ /* 0x000ee200000e0000 */
[----:B------:R-:W-:Y:S01]  /*1190*/  FFMA R19, R19, R25, R24 ;  /* 0x0000001913137223 */ /* 0x000fe20000000018 */
[----:B----4-:R-:W-:Y:S01]  /*11a0*/  FADD R20, R15, R20 ;  /* 0x000000140f147221 */ /* 0x010fe20000000000 */
[----:B-1----:R-:W-:-:S02]  /*11b0*/  FMUL R24, R28, R23 ;  /* 0x000000171c187220 */ /* 0x002fc40000400000 */
[----:B------:R-:W1:Y:S01]  /*11c0*/  SHFL.BFLY PT, R23, R10, 0x2, 0x1f ;  /* 0x0c401f000a177f89 */ /* 0x000e6200000e0000 */
[----:B------:R-:W-:Y:S02]  /*11d0*/  FFMA R20, R25, R26, R20 ;  /* 0x0000001a19147223 */ /* 0x000fe40000000014 */
[----:B------:R-:W-:-:S05]  /*11e0*/  FSEL R25, R24, RZ, P0 ;  /* 0x000000ff18197208 */ /* 0x000fca0000000000 */
[C---:B------:R-:W-:Y:S01]  /*11f0*/  FFMA R12, R27.reuse, R25, R12 ;  /* 0x000000191b0c7223 */ /* 0x040fe2000000000c */
[----:B------:R-:W-:-:S04]  /*1200*/  FMUL R27, R27, R27 ;  /* 0x0000001b1b1b7220 */ /* 0x000fc80000400000 */
[----:B------:R-:W-:Y:S01]  /*1210*/  FMUL R27, R6, R27 ;  /* 0x0000001b061b7220 */ /* 0x000fe20000400000 */
[----:B--2---:R-:W-:Y:S01]  /*1220*/  FADD R15, R14, R21 ;  /* 0x000000150e0f7221 */ /* 0x004fe20000000000 */
[----:B---3--:R-:W-:-:S04]  /*1230*/  FADD R6, R5, R22 ;  /* 0x0000001605067221 */ /* 0x008fc80000000000 */
[C---:B------:R-:W-:Y:S01]  /*1240*/  FSETP.GEU.AND P3, PT, |R15|.reuse, 1.175494350822287508e-38, PT ;  /* 0x008000000f00780b */ /* 0x040fe20003f6e200 */
[C---:B------:R-:W-:Y:S01]  /*1250*/  FMUL R24, R15.reuse, 0.25 ;  /* 0x3e8000000f187820 */ /* 0x040fe20000400000 */
[----:B------:R-:W-:Y:S01]  /*1260*/  FSETP.GT.AND P1, PT, |R15|, 8.50705917302346158658e+37, PT ;  /* 0x7e8000000f00780b */ /* 0x000fe20003f24200 */
[----:B-1----:R-:W-:Y:S01]  /*1270*/  FADD R10, R10, R23 ;  /* 0x000000170a0a7221 */ /* 0x002fe20000000000 */
[C---:B------:R-:W-:Y:S01]  /*1280*/  FMUL R23, R6.reuse, 0.25 ;  /* 0x3e80000006177820 */ /* 0x040fe20000400000 */
[----:B------:R-:W-:Y:S02]  /*1290*/  FSETP.GT.AND P0, PT, |R6|, 8.50705917302346158658e+37, PT ;  /* 0x7e8000000600780b */ /* 0x000fe40003f04200 */
[----:B------:R-:W-:Y:S01]  /*12a0*/  FSEL R29, R24, R15, P1 ;  /* 0x0000000f181d7208 */ /* 0x000fe20000800000 */
[----:B------:R-:W-:Y:S01]  /*12b0*/  FFMA R10, R25, R27, R10 ;  /* 0x0000001b190a7223 */ /* 0x000fe2000000000a */
[----:B------:R-:W1:Y:S01]  /*12c0*/  SHFL.BFLY PT, R24, R19, 0x8, 0x1f ;  /* 0x0d001f0013187f89 */ /* 0x000e6200000e0000 */
[----:B------:R-:W-:-:S03]  /*12d0*/  FSEL R28, R23, R6, P0 ;  /* 0x00000006171c7208 */ /* 0x000fc60000000000 */
[----:B------:R-:W-:Y:S01]  /*12e0*/  @!P3 FMUL R29, R29, 16777216 ;  /* 0x4b8000001d1db820 */ /* 0x000fe20000400000 */
[----:B------:R-:W2:Y:S01]  /*12f0*/  SHFL.BFLY PT, R23, R4, 0x2, 0x1f ;  /* 0x0c401f0004177f89 */ /* 0x000ea200000e0000 */
[----:B------:R-:W-:Y:S01]  /*1300*/  @P1 FMUL R21, R21, 0.25 ;  /* 0x3e80000015151820 */ /* 0x000fe20000400000 */
[----:B------:R-:W-:Y:S01]  /*1310*/  FSETP.NEU.AND P1, PT, R15, RZ, PT ;  /* 0x000000ff0f00720b */ /* 0x000fe20003f2d000 */
[----:B------:R-:W3:Y:S01]  /*1320*/  MUFU.RCP R26, R29 ;  /* 0x0000001d001a7308 */ /* 0x000ee20000001000 */
[----:B------:R-:W4:Y:S01]  /*1330*/  SHFL.BFLY PT, R27, R20, 0x8, 0x1f ;  /* 0x0d001f00141b7f89 */ /* 0x000f2200000e0000 */
[----:B------:R-:W-:Y:S01]  /*1340*/  @!P3 FMUL R21, R21, 16777216 ;  /* 0x4b8000001515b820 */ /* 0x000fe20000400000 */
[----:B------:R-:W-:Y:S01]  /*1350*/  FSETP.GEU.AND P2, PT, |R6|, 1.175494350822287508e-38, PT ;  /* 0x008000000600780b */ /* 0x000fe20003f4e200 */
[----:B------:R-:W-:Y:S02]  /*1360*/  @P0 FMUL R22, R22, 0.25 ;  /* 0x3e80000016160820 */ /* 0x000fe40000400000 */
[----:B---3--:R-:W-:-:S10]  /*1370*/  FMUL R26, R26, R21 ;  /* 0x000000151a1a7220 */ /* 0x008fd40000400000 */
[----:B------:R-:W-:Y:S01]  /*1380*/  @!P2 FMUL R28, R28, 16777216 ;  /* 0x4b8000001c1ca820 */ /* 0x000fe20000400000 */
[----:B-1----:R-:W-:Y:S01]  /*1390*/  FADD R24, -R19, R24 ;  /* 0x0000001813187221 */ /* 0x002fe20000000100 */
[----:B------:R-:W-:Y:S01]  /*13a0*/  @!P2 FMUL R22, R22, 16777216 ;  /* 0x4b8000001616a820 */ /* 0x000fe20000400000 */
[----:B------:R-:W-:Y:S01]  /*13b0*/  FSEL R26, R26, RZ, P1 ;  /* 0x000000ff1a1a7208 */ /* 0x000fe20000800000 */
[----:B--2---:R-:W-:Y:S01]  /*13c0*/  FADD R21, R4, R23 ;  /* 0x0000001704157221 */ /* 0x004fe20000000000 */
[C---:B------:R-:W-:Y:S01]  /*13d0*/  FMUL R29, R24.reuse, R24 ;  /* 0x00000018181d7220 */ /* 0x040fe20000400000 */
[----:B------:R1:W2:Y:S02]  /*13e0*/  MUFU.RCP R25, R28 ;  /* 0x0000001c00197308 */ /* 0x0002a40000001000 */
[----:B------:R-:W-:Y:S01]  /*13f0*/  FFMA R19, R24, R26, R19 ;  /* 0x0000001a18137223 */ /* 0x000fe20000000013 */
[C---:B------:R-:W-:Y:S01]  /*1400*/  FSETP.GEU.AND P1, PT, |R21|.reuse, 1.175494350822287508e-38, PT ;  /* 0x008000001500780b */ /* 0x040fe20003f2e200 */
[----:B------:R-:W-:Y:S01]  /*1410*/  FMUL R29, R14, R29 ;  /* 0x0000001d0e1d7220 */ /* 0x000fe20000400000 */
[C---:B------:R-:W-:Y:S01]  /*1420*/  FMUL R14, R21.reuse, 0.25 ;  /* 0x3e800000150e7820 */ /* 0x040fe20000400000 */
[----:B------:R-:W-:Y:S01]  /*1430*/  FSETP.GT.AND P0, PT, |R21|, 8.50705917302346158658e+37, PT ;  /* 0x7e8000001500780b */ /* 0x000fe20003f04200 */
[----:B----4-:R-:W-:Y:S01]  /*1440*/  FADD R27, R20, R27 ;  /* 0x0000001b141b7221 */ /* 0x010fe20000000000 */
[----:B------:R-:W3:Y:S02]  /*1450*/  SHFL.BFLY PT, R24, R15, 0x4, 0x1f ;  /* 0x0c801f000f187f89 */ /* 0x000ee400000e0000 */
[----:B------:R-:W-:Y:S01]  /*1460*/  FSEL R14, R14, R21, P0 ;  /* 0x000000150e0e7208 */ /* 0x000fe20000000000 */
[----:B------:R-:W-:Y:S01]  /*1470*/  FFMA R20, R26, R29, R27 ;  /* 0x0000001d1a147223 */ /* 0x000fe2000000001b */
[----:B-1----:R-:W-:Y:S01]  /*1480*/  SHFL.BFLY PT, R28, R19, 0x4, 0x1f ;  /* 0x0c801f00131c7f89 */ /* 0x002fe200000e0000 */
[----:B--2---:R-:W-:-:S03]  /*1490*/  FMUL R25, R25, R22 ;  /* 0x0000001619197220 */ /* 0x004fc60000400000 */
[----:B------:R-:W1:Y:S01]  /*14a0*/  SHFL.BFLY PT, R26, R9, 0x2, 0x1f ;  /* 0x0c401f00091a7f89 */ /* 0x000e6200000e0000 */
[----:B------:R-:W-:Y:S02]  /*14b0*/  @!P1 FMUL R14, R14, 16777216 ;  /* 0x4b8000000e0e9820 */ /* 0x000fe40000400000 */
[----:B------:R-:W-:-:S04]  /*14c0*/  @P0 FMUL R23, R23, 0.25 ;  /* 0x3e80000017170820 */ /* 0x000fc80000400000 */
[----:B------:R-:W2:Y:S01]  /*14d0*/  MUFU.RCP R14, R14 ;  /* 0x0000000e000e7308 */ /* 0x000ea20000001000 */
[----:B------:R-:W-:Y:S01]  /*14e0*/  @!P1 FMUL R23, R23, 16777216 ;  /* 0x4b80000017179820 */ /* 0x000fe20000400000 */
[----:B------:R-:W-:Y:S01]  /*14f0*/  FSETP.NEU.AND P1, PT, R6, RZ, PT ;  /* 0x000000ff0600720b */ /* 0x000fe20003f2d000 */
[----:B---3--:R-:W-:-:S04]  /*1500*/  FADD R22, R15, R24 ;  /* 0x000000180f167221 */ /* 0x008fc80000000000 */
[C---:B------:R-:W-:Y:S01]  /*1510*/  FMUL R27, R22.reuse, 0.25 ;  /* 0x3e800000161b7820 */ /* 0x040fe20000400000 */
[----:B------:R-:W-:Y:S01]  /*1520*/  FSETP.GEU.AND P2, PT, |R22|, 1.175494350822287508e-38, PT ;  /* 0x008000001600780b */ /* 0x000fe20003f4e200 */
[----:B--2---:R-:W-:Y:S01]  /*1530*/  FMUL R23, R14, R23 ;  /* 0x000000170e177220 */ /* 0x004fe20000400000 */
[----:B------:R-:W-:Y:S01]  /*1540*/  FSEL R14, R25, RZ, P1 ;  /* 0x000000ff190e7208 */ /* 0x000fe20000800000 */
[----:B-1----:R-:W-:Y:S01]  /*1550*/  FADD R26, -R9, R26 ;  /* 0x0000001a091a7221 */ /* 0x002fe20000000100 */
[C---:B------:R-:W-:Y:S01]  /*1560*/  FSETP.GT.AND P0, PT, |R22|.reuse, 8.50705917302346158658e+37, PT ;  /* 0x7e8000001600780b */ /* 0x040fe20003f04200 */
[----:B------:R-:W-:Y:S01]  /*1570*/  FADD R28, -R19, R28 ;  /* 0x0000001c131c7221 */ /* 0x000fe20000000100 */
[----:B------:R-:W-:Y:S01]  /*1580*/  FSETP.NEU.AND P1, PT, R22, RZ, PT ;  /* 0x000000ff1600720b */ /* 0x000fe20003f2d000 */
[C---:B------:R-:W-:Y:S01]  /*1590*/  FFMA R9, R26.reuse, R14, R9 ;  /* 0x0000000e1a097223 */ /* 0x040fe20000000009 */
[----:B------:R-:W-:Y:S01]  /*15a0*/  FMUL R26, R26, R26 ;  /* 0x0000001a1a1a7220 */ /* 0x000fe20000400000 */
[----:B------:R-:W-:-:S03]  /*15b0*/  FSEL R27, R27, R22, P0 ;  /* 0x000000161b1b7208 */ /* 0x000fc60000000000 */
[----:B------:R-:W-:Y:S02]  /*15c0*/  FMUL R5, R5, R26 ;  /* 0x0000001a05057220 */ /* 0x000fe40000400000 */
[----:B------:R-:W1:Y:S01]  /*15d0*/  SHFL.BFLY PT, R26, R13, 0x2, 0x1f ;  /* 0x0c401f000d1a7f89 */ /* 0x000e6200000e0000 */
[----:B------:R-:W-:Y:S02]  /*15e0*/  @!P2 FMUL R27, R27, 16777216 ;  /* 0x4b8000001b1ba820 */ /* 0x000fe40000400000 */
[----:B------:R-:W-:Y:S01]  /*15f0*/  @P0 FMUL R24, R24, 0.25 ;  /* 0x3e80000018180820 */ /* 0x000fe20000400000 */
[----:B------:R-:W-:Y:S01]  /*1600*/  FSETP.NEU.AND P0, PT, R21, RZ, PT ;  /* 0x000000ff1500720b */ /* 0x000fe20003f0d000 */
[----:B------:R2:W3:Y:S02]  /*1610*/  MUFU.RCP R25, R27 ;  /* 0x0000001b00197308 */ /* 0x0004e40000001000 */
[----:B------:R-:W-:Y:S01]  /*1620*/  @!P2 FMUL R24, R24, 16777216 ;  /* 0x4b8000001818a820 */ /* 0x000fe20000400000 */
[----:B--2---:R-:W-:Y:S03]  /*1630*/  SHFL.BFLY PT, R27, R8, 0x2, 0x1f ;  /* 0x0c401f00081b7f89 */ /* 0x004fe600000e0000 */
[----:B---3--:R-:W-:Y:S01]  /*1640*/  FMUL R29, R25, R24 ;  /* 0x00000018191d7220 */ /* 0x008fe20000400000 */
[----:B------:R-:W-:Y:S01]  /*1650*/  FSEL R24, R23, RZ, P0 ;  /* 0x000000ff17187208 */ /* 0x000fe20000000000 */
[----:B-1----:R-:W-:-:S03]  /*1660*/  FADD R25, -R13, R26 ;  /* 0x0000001a0d197221 */ /* 0x002fc60000000100 */
[----:B------:R-:W-:Y:S02]  /*1670*/  FSEL R26, R29, RZ, P1 ;  /* 0x000000ff1d1a7208 */ /* 0x000fe40000800000 */
[----:B------:R-:W-:Y:S01]  /*1680*/  SHFL.BFLY PT, R29, R22, 0x2, 0x1f ;  /* 0x0c401f00161d7f89 */ /* 0x000fe200000e0000 */
[C---:B------:R-:W-:Y:S01]  /*1690*/  FFMA R23, R25.reuse, R24, R13 ;  /* 0x0000001819177223 */ /* 0x040fe2000000000d */
[----:B------:R-:W-:Y:S01]  /*16a0*/  FMUL R25, R25, R25 ;  /* 0x0000001919197220 */ /* 0x000fe20000400000 */
[----:B------:R-:W-:-:S03]  /*16b0*/  FMUL R13, R28, R28 ;  /* 0x0000001c1c0d7220 */ /* 0x000fc60000400000 */
[----:B------:R-:W-:Y:S01]  /*16c0*/  FMUL R25, R4, R25 ;  /* 0x0000001904197220 */ /* 0x000fe20000400000 */
[----:B------:R-:W-:Y:S01]  /*16d0*/  FFMA R4, R28, R26, R19 ;  /* 0x0000001a1c047223 */ /* 0x000fe20000000013 */
[----:B------:R-:W-:Y:S01]  /*16e0*/  FMUL R19, R15, R13 ;  /* 0x0000000d0f137220 */ /* 0x000fe20000400000 */
[----:B------:R-:W1:Y:S04]  /*16f0*/  SHFL.BFLY PT, R28, R7, 0x2, 0x1f ;  /* 0x0c401f00071c7f89 */ /* 0x000e6800000e0000 */
[----:B------:R-:W2:Y:S01]  /*1700*/  SHFL.BFLY PT, R13, R20, 0x4, 0x1f ;  /* 0x0c801f00140d7f89 */ /* 0x000ea200000e0000 */
[----:B-1----:R-:W-:Y:S01]  /*1710*/  FADD R15, R7, R28 ;  /* 0x0000001c070f7221 */ /* 0x002fe20000000000 */
[----:B------:R-:W-:Y:S01]  /*1720*/  FADD R7, R8, R27 ;  /* 0x0000001b08077221 */ /* 0x000fe20000000000 */
[----:B------:R-:W-:Y:S01]  /*1730*/  FADD R27, R22, R29 ;  /* 0x0000001d161b7221 */ /* 0x000fe20000000000 */
[----:B--2---:R-:W-:Y:S01]  /*1740*/  FADD R13, R20, R13 ;  /* 0x0000000d140d7221 */ /* 0x004fe20000000000 */
[----:B------:R-:W-:-:S02]  /*1750*/  FFMA R15, R14, R5, R15 ;  /* 0x000000050e0f7223 */ /* 0x000fc4000000000f */
[C---:B------:R-:W-:Y:S01]  /*1760*/  FMUL R28, R27.reuse, 0.25 ;  /* 0x3e8000001b1c7820 */ /* 0x040fe20000400000 */
[C---:B------:R-:W-:Y:S01]  /*1770*/  FSETP.GEU.AND P1, PT, |R27|.reuse, 1.175494350822287508e-38, PT ;  /* 0x008000001b00780b */ /* 0x040fe20003f2e200 */
[----:B------:R-:W-:Y:S01]  /*1780*/  FFMA R26, R26, R19, R13 ;  /* 0x000000131a1a7223 */ /* 0x000fe2000000000d */
[----:B------:R-:W-:Y:S01]  /*1790*/  FSETP.GT.AND P0, PT, |R27|, 8.50705917302346158658e+37, PT ;  /* 0x7e8000001b00780b */ /* 0x000fe20003f04200 */
[----:B------:R-:W-:Y:S01]  /*17a0*/  FFMA R7, R24, R25, R7 ;  /* 0x0000001918077223 */ /* 0x000fe20000000007 */
[----:B------:R-:W-:Y:S01]  /*17b0*/  LOP3.LUT R13, R0, 0x1f, RZ, 0xc0, !PT ;  /* 0x0000001f000d7812 */ /* 0x000fe200078ec0ff */
[----:B------:R-:W1:Y:S01]  /*17c0*/  LDC.64 R24, c[0x0][0x228] ;  /* 0x00008a00ff187b82 */ /* 0x000e620000000a00 */
[----:B------:R-:W-:Y:S02]  /*17d0*/  FSEL R28, R28, R27, P0 ;  /* 0x0000001b1c1c7208 */ /* 0x000fe40000000000 */
[----:B------:R-:W-:Y:S02]  /*17e0*/  ISETP.GE.U32.AND P2, PT, R13, 0x2, PT ;  /* 0x000000020d00780c */ /* 0x000fe40003f46070 */
[----:B------:R-:W-:-:S02]  /*17f0*/  SHF.R.U32.HI R19, RZ, 0x3, R0 ;  /* 0x00000003ff137819 */ /* 0x000fc40000011600 */
[----:B------:R-:W-:Y:S01]  /*1800*/  LOP3.LUT R13, R16, 0x4, RZ, 0xc0, !PT ;  /* 0x00000004100d7812 */ /* 0x000fe200078ec0ff */
[----:B------:R-:W-:Y:S01]  /*1810*/  @!P1 FMUL R28, R28, 16777216 ;  /* 0x4b8000001c1c9820 */ /* 0x000fe20000400000 */
[----:B------:R-:W-:Y:S01]  /*1820*/  LOP3.LUT R19, R19, 0xc, RZ, 0xc0, !PT ;  /* 0x0000000c13137812 */ /* 0x000fe200078ec0ff */
[----:B------:R-:W-:Y:S01]  /*1830*/  @P0 FMUL R29, R29, 0.25 ;  /* 0x3e8000001d1d0820 */ /* 0x000fe20000400000 */
[----:B------:R-:W-:Y:S02]  /*1840*/  SHF.L.U32 R20, R13, 0x4, RZ ;  /* 0x000000040d147819 */ /* 0x000fe400000006ff */
[----:B------:R-:W-:Y:S01]  /*1850*/  FSETP.NEU.AND P0, PT, R27, RZ, PT ;  /* 0x000000ff1b00720b */ /* 0x000fe20003f0d000 */
[----:B------:R-:W2:Y:S01]  /*1860*/  MUFU.RCP R28, R28 ;  /* 0x0000001c001c7308 */ /* 0x000ea20000001000 */
[----:B------:R-:W-:Y:S01]  /*1870*/  LOP3.LUT R8, R20, R19, RZ, 0xfc, !PT ;  /* 0x0000001314087212 */ /* 0x000fe200078efcff */
[----:B------:R-:W-:-:S04]  /*1880*/  @!P1 FMUL R29, R29, 16777216 ;  /* 0x4b8000001d1d9820 */ /* 0x000fc80000400000 */
[----:B------:R2:W-:Y:S04]  /*1890*/  @!P2 STS [R8+UR4+0x110], R6 ;  /* 0x000110060800a988 */ /* 0x0005e80008000804 */
[----:B------:R-:W-:Y:S04]  /*18a0*/  @!P2 STS [R8+UR4+0x100], R11 ;  /* 0x0001000b0800a988 */ /* 0x000fe80008000804 */
[----:B------:R-:W-:Y:S01]  /*18b0*/  SHFL.BFLY PT, R11, R26, 0x2, 0x1f ;  /* 0x0c401f001a0b7f89 */ /* 0x000fe200000e0000 */
[----:B--2---:R-:W-:-:S03]  /*18c0*/  FMUL R6, R28, R29 ;  /* 0x0000001d1c067220 */ /* 0x004fc60000400000 */
[----:B------:R-:W2:Y:S04]  /*18d0*/  SHFL.BFLY PT, R29, R4, 0x2, 0x1f ;  /* 0x0c401f00041d7f89 */ /* 0x000ea800000e0000 */
[----:B------:R3:W-:Y:S04]  /*18e0*/  @!P2 STS [R8+UR4+0x120], R21 ;  /* 0x000120150800a988 */ /* 0x0007e80008000804 */
[----:B------:R-:W-:Y:S04]  /*18f0*/  @!P2 STS [R8+UR4], R12 ;  /* 0x0000000c0800a988 */ /* 0x000fe80008000804 */
[----:B------:R-:W-:Y:S01]  /*1900*/  @!P2 STS [R8+UR4+0x130], R27 ;  /* 0x0001301b0800a988 */ /* 0x000fe20008000804 */
[----:B---3--:R-:W-:-:S03]  /*1910*/  FSEL R21, R6, RZ, P0 ;  /* 0x000000ff06157208 */ /* 0x008fc60000000000 */
[----:B------:R-:W-:Y:S01]  /*1920*/  @!P2 STS [R8+UR4+0x10], R9 ;  /* 0x000010090800a988 */ /* 0x000fe20008000804 */
[----:B------:R-:W-:-:S03]  /*1930*/  ISETP.GE.AND P0, PT, R0, 0x20, PT ;  /* 0x000000200000780c */ /* 0x000fc60003f06270 */
[----:B------:R3:W-:Y:S01]  /*1940*/  @!P2 STS [R8+UR4+0x20], R23 ;  /* 0x000020170800a988 */ /* 0x0007e20008000804 */
[----:B--2---:R-:W-:-:S03]  /*1950*/  FADD R6, -R4, R29 ;  /* 0x0000001d04067221 */ /* 0x004fc60000000100 */
[----:B------:R-:W-:Y:S01]  /*1960*/  @!P2 STS [R8+UR4+0x80], R10 ;  /* 0x0000800a0800a988 */ /* 0x000fe20008000804 */
[C---:B------:R-:W-:Y:S01]  /*1970*/  FFMA R29, R6.reuse, R21, R4 ;  /* 0x00000015061d7223 */ /* 0x040fe20000000004 */
[----:B------:R-:W-:Y:S01]  /*1980*/  FMUL R6, R6, R6 ;  /* 0x0000000606067220 */ /* 0x000fe20000400000 */
[----:B------:R-:W-:Y:S01]  /*1990*/  FADD R4, R26, R11 ;  /* 0x0000000b1a047221 */ /* 0x000fe20000000000 */
[----:B------:R-:W-:Y:S02]  /*19a0*/  @!P2 STS [R8+UR4+0x90], R15 ;  /* 0x0000900f0800a988 */ /* 0x000fe40008000804 */
[----:B------:R-:W-:Y:S02]  /*19b0*/  FMUL R6, R22, R6 ;  /* 0x0000000616067220 */ /* 0x000fe40000400000 */
[----:B------:R-:W-:Y:S01]  /*19c0*/  @!P2 STS [R8+UR4+0x30], R29 ;  /* 0x0000301d0800a988 */ /* 0x000fe20008000804 */
[----:B---3--:R-:W2:Y:S01]  /*19d0*/  LDC.64 R22, c[0x0][0x230] ;  /* 0x00008c00ff167b82 */ /* 0x008ea20000000a00 */
[----:B------:R-:W-:-:S02]  /*19e0*/  FFMA R21, R21, R6, R4 ;  /* 0x0000000615157223 */ /* 0x000fc40000000004 */
[----:B------:R-:W-:Y:S04]  /*19f0*/  @!P2 STS [R8+UR4+0xa0], R7 ;  /* 0x0000a0070800a988 */ /* 0x000fe80008000804 */
[----:B------:R-:W-:Y:S01]  /*1a00*/  @!P2 STS [R8+UR4+0xb0], R21 ;  /* 0x0000b0150800a988 */ /* 0x000fe20008000804 */
[----:B------:R-:W-:Y:S06]  /*1a10*/  BAR.SYNC.DEFER_BLOCKING 0x0 ;  /* 0x0000000000007b1d */ /* 0x000fec0000010000 */
[----:B------:R-:W3:Y:S04]  /*1a20*/  @!P0 LDS R2, [R16+UR4+0x100] ;  /* 0x0001000410028984 */ /* 0x000ee80008000800 */
[----:B------:R-:W4:Y:S04]  /*1a30*/  @!P0 LDS R18, [R16+UR4] ;  /* 0x0000000410128984 */ /* 0x000f280008000800 */
[----:B------:R-:W5:Y:S04]  /*1a40*/  @!P0 LDS R17, [R16+UR4+0x80] ;  /* 0x0000800410118984 */ /* 0x000f680008000800 */
[----:B---3--:R-:W3:Y:S04]  /*1a50*/  SHFL.BFLY PT, R9, R2, 0x2, 0x1f ;  /* 0x0c401f0002097f89 */ /* 0x008ee800000e0000 */
[----:B----4-:R-:W4:Y:S04]  /*1a60*/  SHFL.BFLY PT, R7, R18, 0x2, 0x1f ;  /* 0x0c401f0012077f89 */ /* 0x010f2800000e0000 */
[----:B-----5:R-:W5:Y:S01]  /*1a70*/  SHFL.BFLY PT, R6, R17, 0x2, 0x1f ;  /* 0x0c401f0011067f89 */ /* 0x020f6200000e0000 */
[----:B---3--:R-:W-:-:S04]  /*1a80*/  FADD R4, R2, R9 ;  /* 0x0000000902047221 */ /* 0x008fc80000000000 */
[C---:B------:R-:W-:Y:S01]  /*1a90*/  FMUL R5, R4.reuse, 0.25 ;  /* 0x3e80000004057820 */ /* 0x040fe20000400000 */
[----:B------:R-:W-:Y:S01]  /*1aa0*/  FSETP.GEU.AND P1, PT, |R4|, 1.175494350822287508e-38, PT ;  /* 0x008000000400780b */ /* 0x000fe20003f2e200 */
[----:B----4-:R-:W-:Y:S01]  /*1ab0*/  FADD R7, -R18, R7 ;  /* 0x0000000712077221 */ /* 0x010fe20000000100 */
[----:B------:R-:W-:Y:S01]  /*1ac0*/  FSETP.GT.AND P0, PT, |R4|, 8.50705917302346158658e+37, PT ;  /* 0x7e8000000400780b */ /* 0x000fe20003f04200 */
[----:B-----5:R-:W-:-:S03]  /*1ad0*/  FADD R6, R17, R6 ;  /* 0x0000000611067221 */ /* 0x020fc60000000000 */
[----:B------:R-:W-:Y:S02]  /*1ae0*/  FSEL R10, R5, R4, P0 ;  /* 0x00000004050a7208 */ /* 0x000fe40000000000 */
[----:B------:R-:W3:Y:S05]  /*1af0*/  SHFL.BFLY PT, R5, R4, 0x1, 0x1f ;  /* 0x0c201f0004057f89 */ /* 0x000eea00000e0000 */
[----:B------:R-:W-:Y:S02]  /*1b00*/  @!P1 FMUL R10, R10, 16777216 ;  /* 0x4b8000000a0a9820 */ /* 0x000fe40000400000 */
[----:B------:R-:W-:Y:S01]  /*1b10*/  @P0 FMUL R9, R9, 0.25 ;  /* 0x3e80000009090820 */ /* 0x000fe20000400000 */
[----:B------:R-:W-:-:S03]  /*1b20*/  FSETP.NEU.AND P0, PT, R4, RZ, PT ;  /* 0x000000ff0400720b */ /* 0x000fc60003f0d000 */
[----:B------:R-:W4:Y:S01]  /*1b30*/  MUFU.RCP R10, R10 ;  /* 0x0000000a000a7308 */ /* 0x000f220000001000 */
[----:B------:R-:W-:Y:S01]  /*1b40*/  @!P1 FMUL R9, R9, 16777216 ;  /* 0x4b80000009099820 */ /* 0x000fe20000400000 */
[----:B---3--:R-:W-:-:S03]  /*1b50*/  FADD R11, R4, R5 ;  /* 0x00000005040b7221 */ /* 0x008fc60000000000 */
[----:B----4-:R-:W-:Y:S01]  /*1b60*/  FMUL R9, R10, R9 ;  /* 0x000000090a097220 */ /* 0x010fe20000400000 */
[C---:B------:R-:W-:Y:S01]  /*1b70*/  FMUL R8, R11.reuse, 0.25 ;  /* 0x3e8000000b087820 */ /* 0x040fe20000400000 */
[----:B------:R-:W-:-:S03]  /*1b80*/  FSETP.GEU.AND P1, PT, |R11|, 1.175494350822287508e-38, PT ;  /* 0x008000000b00780b */ /* 0x000fc60003f2e200 */
[----:B------:R-:W-:Y:S02]  /*1b90*/  FSEL R9, R9, RZ, P0 ;  /* 0x000000ff09097208 */ /* 0x000fe40000000000 */
[----:B------:R-:W-:-:S03]  /*1ba0*/  FSETP.GT.AND P0, PT, |R11|, 8.50705917302346158658e+37, PT ;  /* 0x7e8000000b00780b */ /* 0x000fc60003f04200 */
[C---:B------:R-:W-:Y:S01]  /*1bb0*/  FFMA R18, R7.reuse, R9, R18 ;  /* 0x0000000907127223 */ /* 0x040fe20000000012 */
[----:B------:R-:W-:Y:S01]  /*1bc0*/  FMUL R7, R7, R7 ;  /* 0x0000000707077220 */ /* 0x000fe20000400000 */
[----:B------:R-:W-:-:S03]  /*1bd0*/  FSEL R8, R8, R11, P0 ;  /* 0x0000000b08087208 */ /* 0x000fc60000000000 */
[----:B------:R-:W-:Y:S01]  /*1be0*/  FMUL R7, R2, R7 ;  /* 0x0000000702077220 */ /* 0x000fe20000400000 */
[----:B------:R-:W3:Y:S01]  /*1bf0*/  SHFL.BFLY PT, R15, R18, 0x1, 0x1f ;  /* 0x0c201f00120f7f89 */ /* 0x000ee200000e0000 */
[----:B------:R-:W-:Y:S01]  /*1c00*/  @!P1 FMUL R8, R8, 16777216 ;  /* 0x4b80000008089820 */ /* 0x000fe20000400000 */
[----:B------:R-:W-:Y:S01]  /*1c10*/  IADD3 R2, R20, UR4, RZ ;  /* 0x0000000414027c10 */ /* 0x000fe2000fffe0ff */
[----:B------:R-:W-:Y:S01]  /*1c20*/  FFMA R6, R9, R7, R6 ;  /* 0x0000000709067223 */ /* 0x000fe20000000006 */
[----:B------:R-:W-:Y:S01]  /*1c30*/  @P0 FMUL R5, R5, 0.25 ;  /* 0x3e80000005050820 */ /* 0x000fe20000400000 */
[C---:B------:R-:W-:Y:S02]  /*1c40*/  LOP3.LUT P0, RZ, R0.reuse, 0x3, RZ, 0xc0, !PT ;  /* 0x0000000300ff7812 */ /* 0x040fe4000780c0ff */
[----:B------:R-:W4:Y:S01]  /*1c50*/  MUFU.RCP R8, R8 ;  /* 0x0000000800087308 */ /* 0x000f220000001000 */
[----:B------:R-:W5:Y:S01]  /*1c60*/  SHFL.BFLY PT, R7, R6, 0x1, 0x1f ;  /* 0x0c201f0006077f89 */ /* 0x000f6200000e0000 */
[----:B------:R-:W-:Y:S01]  /*1c70*/  @!P1 FMUL R5, R5, 16777216 ;  /* 0x4b80000005059820 */ /* 0x000fe20000400000 */
[----:B------:R-:W-:Y:S01]  /*1c80*/  FSETP.NEU.AND P1, PT, R11, RZ, PT ;  /* 0x000000ff0b00720b */ /* 0x000fe20003f2d000 */
[----:B------:R-:W-:Y:S01]  /*1c90*/  IMAD R2, R13, -0xc, R2 ;  /* 0xfffffff40d027824 */ /* 0x000fe200078e0202 */
[----:B------:R-:W-:Y:S01]  /*1ca0*/  ISETP.LT.AND P0, PT, R0, 0x20, !P0 ;  /* 0x000000200000780c */ /* 0x000fe20004701270 */
[----:B----4-:R-:W-:Y:S01]  /*1cb0*/  FMUL R5, R8, R5 ;  /* 0x0000000508057220 */ /* 0x010fe20000400000 */
[----:B---3--:R-:W-:-:S11]  /*1cc0*/  FADD R15, -R18, R15 ;  /* 0x0000000f120f7221 */ /* 0x008fd60000000100 */
[----:B------:R-:W-:Y:S01]  /*1cd0*/  @P0 STS [R16+UR4+0x100], R11 ;  /* 0x0001000b10000988 */ /* 0x000fe20008000804 */
[----:B------:R-:W-:Y:S01]  /*1ce0*/  FSEL R5, R5, RZ, P1 ;  /* 0x000000ff05057208 */ /* 0x000fe20000800000 */
[----:B------:R-:W-:Y:S01]  /*1cf0*/  FMUL R9, R15, R15 ;  /* 0x0000000f0f097220 */ /* 0x000fe20000400000 */
[----:B-----5:R-:W-:-:S03]  /*1d00*/  FADD R6, R6, R7 ;  /* 0x0000000706067221 */ /* 0x020fc60000000000 */
[----:B------:R-:W-:Y:S01]  /*1d10*/  FMUL R9, R4, R9 ;  /* 0x0000000904097220 */ /* 0x000fe20000400000 */
[----:B------:R-:W-:Y:S01]  /*1d20*/  FFMA R15, R15, R5, R18 ;  /* 0x000000050f0f7223 */ /* 0x000fe20000000012 */
[----:B------:R-:W-:Y:S02]  /*1d30*/  SHF.R.U32.HI R18, RZ, 0x3, R0 ;  /* 0x00000003ff127819 */ /* 0x000fe40000011600 */
[----:B------:R-:W-:Y:S02]  /*1d40*/  FFMA R17, R5, R9, R6 ;  /* 0x0000000905117223 */ /* 0x000fe40000000006 */
[----:B------:R-:W-:Y:S01]  /*1d50*/  @P0 STS [R16+UR4], R15 ;  /* 0x0000000f10000988 */ /* 0x000fe20008000804 */
[----:B------:R-:W-:-:S03]  /*1d60*/  SGXT.U32 R18, R18, 0x2 ;  /* 0x000000021212781a */ /* 0x000fc60000000000 */
[----:B------:R3:W-:Y:S01]  /*1d70*/  @P0 STS [R16+UR4+0x80], R17 ;  /* 0x0000801110000988 */ /* 0x0007e20008000804 */
[----:B------:R-:W-:Y:S01]  /*1d80*/  BAR.SYNC.DEFER_BLOCKING 0x0 ;  /* 0x0000000000007b1d */ /* 0x000fe20000010000 */
[----:B------:R-:W-:Y:S02]  /*1d90*/  LOP3.LUT P0, RZ, R19, R18, RZ, 0xfc, !PT ;  /* 0x0000001213ff7212 */ /* 0x000fe4000780fcff */
[----:B---3--:R-:W-:-:S04]  /*1da0*/  LOP3.LUT R16, R0, 0x7, RZ, 0xc0, !PT ;  /* 0x0000000700107812 */ /* 0x008fc800078ec0ff */
[----:B------:R-:W-:Y:S01]  /*1db0*/  LEA R16, R16, UR4, 0x2 ;  /* 0x0000000410107c11 */ /* 0x000fe2000f8e10ff */
[----:B------:R-:W-:Y:S04]  /*1dc0*/  LDS R4, [R20+UR4] ;  /* 0x0000000414047984 */ /* 0x000fe80008000800 */
[----:B------:R-:W-:Y:S04]  /*1dd0*/  LDS R5, [R20+UR4+0x10] ;  /* 0x0000100414057984 */ /* 0x000fe80008000800 */
[----:B------:R-:W-:Y:S04]  /*1de0*/  LDS R6, [R20+UR4+0x20] ;  /* 0x0000200414067984 */ /* 0x000fe80008000800 */
[----:B------:R-:W3:Y:S04]  /*1df0*/  LDS R7, [R20+UR4+0x30] ;  /* 0x0000300414077984 */ /* 0x000ee80008000800 */
[----:B------:R-:W-:Y:S04]  /*1e00*/  LDS R8, [R20+UR4+0x80] ;  /* 0x0000800414087984 */ /* 0x000fe80008000800 */
[----:B------:R-:W-:Y:S04]  /*1e10*/  LDS R9, [R20+UR4+0x90] ;  /* 0x0000900414097984 */ /* 0x000fe80008000800 */
[----:B------:R-:W-:Y:S04]  /*1e20*/  LDS R10, [R20+UR4+0xa0] ;  /* 0x0000a004140a7984 */ /* 0x000fe80008000800 */
[----:B------:R-:W4:Y:S04]  /*1e30*/  LDS R11, [R20+UR4+0xb0] ;  /* 0x0000b004140b7984 */ /* 0x000f280008000800 */
[----:B------:R-:W-:Y:S04]  /*1e40*/  LDS R12, [R20+UR4+0x100] ;  /* 0x00010004140c7984 */ /* 0x000fe80008000800 */
[----:B------:R-:W-:Y:S04]  /*1e50*/  LDS R13, [R20+UR4+0x110] ;  /* 0x00011004140d7984 */ /* 0x000fe80008000800 */
[----:B------:R-:W-:Y:S04]  /*1e60*/  LDS R14, [R20+UR4+0x120] ;  /* 0x00012004140e7984 */ /* 0x000fe80008000800 */
[----:B------:R-:W5:Y:S01]  /*1e70*/  LDS R15, [R20+UR4+0x130] ;  /* 0x00013004140f7984 */ /* 0x000f620008000800 */
[----:B------:R-:W-:Y:S06]  /*1e80*/  BAR.SYNC.DEFER_BLOCKING 0x0 ;  /* 0x0000000000007b1d */ /* 0x000fec0000010000 */
[----:B---3--:R3:W-:Y:S02]  /*1e90*/  STS.128 [R2], R4 ;  /* 0x0000000402007388 */ /* 0x0087e40000000c00 */
[----:B------:R-:W-:Y:S01]  /*1ea0*/  BAR.SYNC.DEFER_BLOCKING 0x0 ;  /* 0x0000000000007b1d */ /* 0x000fe20000010000 */
[----:B---3--:R-:W-:-:S04]  /*1eb0*/  LOP3.LUT R7, R3, 0x7, R0, 0xf8, !PT ;  /* 0x0000000703077812 */ /* 0x008fc800078ef800 */
[C---:B------:R-:W-:Y:S01]  /*1ec0*/  ISETP.LT.AND P0, PT, R7.reuse, 0x100, !P0 ;  /* 0x000001000700780c */ /* 0x040fe20004701270 */
[----:B-1----:R-:W-:-:S04]  /*1ed0*/  IMAD.WIDE R4, R7, 0x4, R24 ;  /* 0x0000000407047825 */ /* 0x002fc800078e0218 */
[----:B--2---:R-:W-:Y:S01]  /*1ee0*/  IMAD.WIDE R22, R7, 0x4, R22 ;  /* 0x0000000407167825 */ /* 0x004fe200078e0216 */
[----:B------:R-:W1:Y:S01]  /*1ef0*/  LDS R17, [R16] ;  /* 0x0000000010117984 */ /* 0x000e620000000800 */
[----:B------:R-:W-:Y:S06]  /*1f00*/  BAR.SYNC.DEFER_BLOCKING 0x0 ;  /* 0x0000000000007b1d */ /* 0x000fec0000010000 */
[----:B----4-:R-:W-:Y:S02]  /*1f10*/  STS.128 [R2], R8 ;  /* 0x0000000802007388 */ /* 0x010fe40000000c00 */
[----:B------:R-:W-:Y:S06]  /*1f20*/  BAR.SYNC.DEFER_BLOCKING 0x0 ;  /* 0x0000000000007b1d */ /* 0x000fec0000010000 */
[----:B------:R-:W2:Y:S02]  /*1f30*/  LDS R21, [R16] ;  /* 0x0000000010157984 */ /* 0x000ea40000000800 */
[----:B------:R-:W-:Y:S06]  /*1f40*/  BAR.SYNC.DEFER_BLOCKING 0x0 ;  /* 0x0000000000007b1d */ /* 0x000fec0000010000 */
[----:B-----5:R3:W-:Y:S02]  /*1f50*/  STS.128 [R2], R12 ;  /* 0x0000000c02007388 */ /* 0x0207e40000000c00 */
[----:B------:R-:W-:Y:S06]  /*1f60*/  BAR.SYNC.DEFER_BLOCKING 0x0 ;  /* 0x0000000000007b1d */ /* 0x000fec0000010000 */
[----:B-1----:R3:W-:Y:S04]  /*1f70*/  @P0 STG.E desc[UR6][R4.64], R17 ;  /* 0x0000001104000986 */ /* 0x0027e8000c101906 */
[----:B--2---:R3:W-:Y:S01]  /*1f80*/  @P0 STG.E desc[UR6][R22.64], R21 ;  /* 0x0000001516000986 */ /* 0x0047e2000c101906 */
[----:B------:R-:W-:Y:S05]  /*1f90*/  @!P0 EXIT ;  /* 0x000000000000894d */ /* 0x000fea0003800000 */
[----:B---3--:R-:W0:Y:S01]  /*1fa0*/  LDS R5, [R16] ;  /* 0x0000000010057984 */ /* 0x008e220000000800 */
[----:B------:R-:W1:Y:S02]  /*1fb0*/  LDC.64 R2, c[0x0][0x238] ;  /* 0x00008e00ff027b82 */ /* 0x000e640000000a00 */
[----:B-1----:R-:W-:-:S05]  /*1fc0*/  IMAD.WIDE R2, R7, 0x4, R2 ;  /* 0x0000000407027825 */ /* 0x002fca00078e0202 */
[----:B0-----:R-:W-:Y:S01]  /*1fd0*/  STG.E desc[UR6][R2.64], R5 ;  /* 0x0000000502007986 */ /* 0x001fe2000c101906 */
[----:B------:R-:W-:Y:S05]  /*1fe0*/  EXIT ;  /* 0x000000000000794d */ /* 0x000fea0003800000 */
.L_x_0:
[----:B------:R-:W-:-:S00]  /*1ff0*/  BRA `(.L_x_0) ;  /* 0xfffffffc00fc7947 */ /* 0x000fc0000383ffff */
[----:B------:R-:W-:-:S00]  /*2000*/  NOP ;  /* 0x0000000000007918 */ /* 0x000fc00000000000 */
[----:B------:R-:W-:-:S00]  /*2010*/  NOP ;  /* 0x0000000000007918 */ /* 0x000fc00000000000 */
[----:B------:R-:W-:-:S00]  /*2020*/  NOP ;  /* 0x0000000000007918 */ /* 0x000fc00000000000 */
[----:B------:R-:W-:-:S00]  /*2030*/  NOP ;  /* 0x0000000000007918 */ /* 0x000fc00000000000 */
[----:B------:R-:W-:-:S00]  /*2040*/  NOP ;  /* 0x0000000000007918 */ /* 0x000fc00000000000 */
[----:B------:R-:W-:-:S00]  /*2050*/  NOP ;  /* 0x0000000000007918 */ /* 0x000fc00000000000 */
[----:B------:R-:W-:-:S00]  /*2060*/  NOP ;  /* 0x0000000000007918 */ /* 0x000fc00000000000 */
[----:B------:R-:W-:-:S00]  /*2070*/  NOP ;  /* 0x0000000000007918 */ /* 0x000fc00000000000 */
.L_x_1:


//--------------------- .nv.shared.triton_per_fused_native_group_norm_5 --------------------------
	.section	.nv.shared.triton_per_fused_native_group_norm_5,"aw",@nobits
	.sectionflags	@""
	.align	16
	.zero		1024


//--------------------- .nv.constant0.triton_per_fused_native_group_norm_5 --------------------------
	.section	.nv.constant0.triton_per_fused_native_group_norm_5,"a",@progbits
	.sectionflags	@""
	.align	4
.nv.constant0.triton_per_fused_native_group_norm_5:
	.zero		584
